//
// Generated by NVIDIA NVVM Compiler
//
// Compiler Build ID: CL-36424714
// Cuda compilation tools, release 13.0, V13.0.88
// Based on NVVM 20.0.0
//

.version 9.0
.target sm_100
.address_size 64

	// .globl	_Z24findEqualizationMappingsPhiiS_PiS0_
.const .align 1 .b8 const_mappings[65536];

.visible .entry _Z24findEqualizationMappingsPhiiS_PiS0_(
	.param .u64 .ptr .align 1 _Z24findEqualizationMappingsPhiiS_PiS0__param_0,
	.param .u32 _Z24findEqualizationMappingsPhiiS_PiS0__param_1,
	.param .u32 _Z24findEqualizationMappingsPhiiS_PiS0__param_2,
	.param .u64 .ptr .align 1 _Z24findEqualizationMappingsPhiiS_PiS0__param_3,
	.param .u64 .ptr .align 1 _Z24findEqualizationMappingsPhiiS_PiS0__param_4,
	.param .u64 .ptr .align 1 _Z24findEqualizationMappingsPhiiS_PiS0__param_5
)
{
	.reg .pred 	%p<24>;
	.reg .b32 	%r<97>;
	.reg .b32 	%f<10>;
	.reg .b64 	%rd<32>;
	.reg .b64 	%fd<51>;

	ld.param.u64 	%rd13, [_Z24findEqualizationMappingsPhiiS_PiS0__param_0];
	ld.param.u32 	%r30, [_Z24findEqualizationMappingsPhiiS_PiS0__param_1];
	ld.param.u32 	%r31, [_Z24findEqualizationMappingsPhiiS_PiS0__param_2];
	ld.param.u64 	%rd14, [_Z24findEqualizationMappingsPhiiS_PiS0__param_3];
	ld.param.u64 	%rd16, [_Z24findEqualizationMappingsPhiiS_PiS0__param_4];
	ld.param.u64 	%rd15, [_Z24findEqualizationMappingsPhiiS_PiS0__param_5];
	cvta.to.global.u64 	%rd1, %rd16;
	mov.u32 	%r32, %tid.y;
	mov.u32 	%r33, %tid.x;
	mov.u32 	%r34, %ctaid.y;
	mov.u32 	%r35, %ctaid.x;
	mov.u32 	%r36, %ntid.y;
	mad.lo.s32 	%r1, %r34, %r36, %r32;
	mov.u32 	%r37, %ntid.x;
	mad.lo.s32 	%r2, %r35, %r37, %r33;
	setp.ge.s32 	%p1, %r1, %r31;
	setp.ge.s32 	%p2, %r2, %r30;
	or.pred  	%p3, %p2, %p1;
	@%p3 bra 	$L__BB0_25;
	cvta.to.global.u64 	%rd17, %rd13;
	shr.s32 	%r38, %r30, 31;
	shr.u32 	%r39, %r38, 22;
	add.s32 	%r40, %r30, %r39;
	shr.s32 	%r41, %r40, 10;
	shr.s32 	%r42, %r2, 31;
	shr.u32 	%r43, %r42, 22;
	add.s32 	%r44, %r2, %r43;
	shr.s32 	%r45, %r44, 10;
	shr.u32 	%r46, %r1, 10;
	mad.lo.s32 	%r47, %r41, %r46, %r45;
	shl.b32 	%r95, %r47, 8;
	mad.lo.s32 	%r48, %r30, %r1, %r2;
	cvt.s64.s32 	%rd18, %r48;
	add.s64 	%rd19, %rd17, %rd18;
	ld.global.u8 	%r49, [%rd19];
	or.b32  	%r50, %r95, %r49;
	mul.wide.s32 	%rd20, %r50, 4;
	add.s64 	%rd21, %rd1, %rd20;
	atom.global.add.u32 	%r51, [%rd21], 1;
	bar.sync 	0;
	and.b32  	%r52, %r2, %r1;
	and.b32  	%r53, %r52, 1023;
	setp.ne.s32 	%p4, %r53, 1023;
	@%p4 bra 	$L__BB0_25;
	cvta.to.global.u64 	%rd22, %rd15;
	mul.wide.s32 	%rd23, %r95, 4;
	add.s64 	%rd24, %rd1, %rd23;
	ld.global.u32 	%r55, [%rd24];
	add.s64 	%rd2, %rd22, %rd23;
	st.global.u32 	[%rd2], %r55;
	add.s64 	%rd31, %rd2, 16;
	add.s64 	%rd29, %rd24, 8;
	mov.b32 	%r92, 0;
	mov.u64 	%rd30, %rd31;
$L__BB0_3:
	ld.global.u32 	%r56, [%rd30+-16];
	ld.global.u32 	%r57, [%rd29+-4];
	add.s32 	%r58, %r57, %r56;
	st.global.u32 	[%rd30+-12], %r58;
	ld.global.u32 	%r59, [%rd29];
	add.s32 	%r60, %r59, %r58;
	st.global.u32 	[%rd30+-8], %r60;
	ld.global.u32 	%r61, [%rd29+4];
	add.s32 	%r5, %r61, %r60;
	st.global.u32 	[%rd30+-4], %r5;
	setp.ne.s32 	%p5, %r92, 252;
	@%p5 bra 	$L__BB0_5;
	mov.b32 	%r93, 0;
	bra.uni 	$L__BB0_22;
$L__BB0_5:
	ld.global.u32 	%r62, [%rd29+8];
	add.s32 	%r63, %r62, %r5;
	st.global.u32 	[%rd30], %r63;
	add.s32 	%r92, %r92, 4;
	add.s64 	%rd30, %rd30, 16;
	add.s64 	%rd29, %rd29, 16;
	bra.uni 	$L__BB0_3;
$L__BB0_6:
	ld.global.u32 	%r94, [%rd9+4];
	setp.ne.s32 	%p7, %r94, 0;
	@%p7 bra 	$L__BB0_23;
	ld.global.u32 	%r94, [%rd9+8];
	setp.ne.s32 	%p8, %r94, 0;
	@%p8 bra 	$L__BB0_23;
	ld.global.u32 	%r94, [%rd9+12];
	setp.ne.s32 	%p9, %r94, 0;
	@%p9 bra 	$L__BB0_23;
	ld.global.u32 	%r94, [%rd9+16];
	setp.ne.s32 	%p10, %r94, 0;
	@%p10 bra 	$L__BB0_23;
	ld.global.u32 	%r94, [%rd9+20];
	setp.ne.s32 	%p11, %r94, 0;
	@%p11 bra 	$L__BB0_23;
	ld.global.u32 	%r94, [%rd9+24];
	setp.ne.s32 	%p12, %r94, 0;
	@%p12 bra 	$L__BB0_23;
	ld.global.u32 	%r94, [%rd9+28];
	setp.ne.s32 	%p13, %r94, 0;
	@%p13 bra 	$L__BB0_23;
	ld.global.u32 	%r94, [%rd9+32];
	setp.ne.s32 	%p14, %r94, 0;
	@%p14 bra 	$L__BB0_23;
	ld.global.u32 	%r94, [%rd9+36];
	setp.ne.s32 	%p15, %r94, 0;
	@%p15 bra 	$L__BB0_23;
	ld.global.u32 	%r94, [%rd9+40];
	setp.ne.s32 	%p16, %r94, 0;
	@%p16 bra 	$L__BB0_23;
	ld.global.u32 	%r94, [%rd9+44];
	setp.ne.s32 	%p17, %r94, 0;
	@%p17 bra 	$L__BB0_23;
	ld.global.u32 	%r94, [%rd9+48];
	setp.ne.s32 	%p18, %r94, 0;
	@%p18 bra 	$L__BB0_23;
	ld.global.u32 	%r94, [%rd9+52];
	setp.ne.s32 	%p19, %r94, 0;
	@%p19 bra 	$L__BB0_23;
	ld.global.u32 	%r94, [%rd9+56];
	setp.ne.s32 	%p20, %r94, 0;
	@%p20 bra 	$L__BB0_23;
	ld.global.u32 	%r94, [%rd9+60];
	setp.ne.s32 	%p21, %r94, 0;
	@%p21 bra 	$L__BB0_23;
	add.s32 	%r93, %r93, 16;
	setp.eq.s32 	%p22, %r93, 256;
	mov.b32 	%r94, 1048577;
	@%p22 bra 	$L__BB0_23;
$L__BB0_22:
	mul.wide.u32 	%rd25, %r93, 4;
	add.s64 	%rd9, %rd2, %rd25;
	ld.global.u32 	%r94, [%rd9];
	setp.eq.s32 	%p6, %r94, 0;
	@%p6 bra 	$L__BB0_6;
$L__BB0_23:
	sub.s32 	%r67, 1048576, %r94;
	cvt.rn.f32.s32 	%f1, %r67;
	cvt.f64.f32 	%fd1, %f1;
	cvta.to.global.u64 	%rd26, %rd14;
	add.s64 	%rd10, %rd26, 3;
	mov.b32 	%r96, 0;
$L__BB0_24:
	cvt.s64.s32 	%rd27, %r95;
	add.s64 	%rd28, %rd10, %rd27;
	ld.global.u32 	%r68, [%rd31+-16];
	sub.s32 	%r69, %r68, %r94;
	cvt.rn.f32.s32 	%f2, %r69;
	cvt.f64.f32 	%fd2, %f2;
	mul.f64 	%fd3, %fd2, 0d406FE00000000000;
	div.rn.f64 	%fd4, %fd3, %fd1;
	mov.f64 	%fd5, 0d3FE0000000000000;
	copysign.f64 	%fd6, %fd4, %fd5;
	add.rz.f64 	%fd7, %fd4, %fd6;
	cvt.rzi.f64.f64 	%fd8, %fd7;
	cvt.rzi.u32.f64 	%r70, %fd8;
	st.global.u8 	[%rd28+-3], %r70;
	ld.global.u32 	%r71, [%rd31+-12];
	sub.s32 	%r72, %r71, %r94;
	cvt.rn.f32.s32 	%f3, %r72;
	cvt.f64.f32 	%fd9, %f3;
	mul.f64 	%fd10, %fd9, 0d406FE00000000000;
	div.rn.f64 	%fd11, %fd10, %fd1;
	copysign.f64 	%fd12, %fd11, %fd5;
	add.rz.f64 	%fd13, %fd11, %fd12;
	cvt.rzi.f64.f64 	%fd14, %fd13;
	cvt.rzi.u32.f64 	%r73, %fd14;
	st.global.u8 	[%rd28+-2], %r73;
	ld.global.u32 	%r74, [%rd31+-8];
	sub.s32 	%r75, %r74, %r94;
	cvt.rn.f32.s32 	%f4, %r75;
	cvt.f64.f32 	%fd15, %f4;
	mul.f64 	%fd16, %fd15, 0d406FE00000000000;
	div.rn.f64 	%fd17, %fd16, %fd1;
	copysign.f64 	%fd18, %fd17, %fd5;
	add.rz.f64 	%fd19, %fd17, %fd18;
	cvt.rzi.f64.f64 	%fd20, %fd19;
	cvt.rzi.u32.f64 	%r76, %fd20;
	st.global.u8 	[%rd28+-1], %r76;
	ld.global.u32 	%r77, [%rd31+-4];
	sub.s32 	%r78, %r77, %r94;
	cvt.rn.f32.s32 	%f5, %r78;
	cvt.f64.f32 	%fd21, %f5;
	mul.f64 	%fd22, %fd21, 0d406FE00000000000;
	div.rn.f64 	%fd23, %fd22, %fd1;
	copysign.f64 	%fd24, %fd23, %fd5;
	add.rz.f64 	%fd25, %fd23, %fd24;
	cvt.rzi.f64.f64 	%fd26, %fd25;
	cvt.rzi.u32.f64 	%r79, %fd26;
	st.global.u8 	[%rd28], %r79;
	ld.global.u32 	%r80, [%rd31];
	sub.s32 	%r81, %r80, %r94;
	cvt.rn.f32.s32 	%f6, %r81;
	cvt.f64.f32 	%fd27, %f6;
	mul.f64 	%fd28, %fd27, 0d406FE00000000000;
	div.rn.f64 	%fd29, %fd28, %fd1;
	copysign.f64 	%fd30, %fd29, %fd5;
	add.rz.f64 	%fd31, %fd29, %fd30;
	cvt.rzi.f64.f64 	%fd32, %fd31;
	cvt.rzi.u32.f64 	%r82, %fd32;
	st.global.u8 	[%rd28+1], %r82;
	ld.global.u32 	%r83, [%rd31+4];
	sub.s32 	%r84, %r83, %r94;
	cvt.rn.f32.s32 	%f7, %r84;
	cvt.f64.f32 	%fd33, %f7;
	mul.f64 	%fd34, %fd33, 0d406FE00000000000;
	div.rn.f64 	%fd35, %fd34, %fd1;
	copysign.f64 	%fd36, %fd35, %fd5;
	add.rz.f64 	%fd37, %fd35, %fd36;
	cvt.rzi.f64.f64 	%fd38, %fd37;
	cvt.rzi.u32.f64 	%r85, %fd38;
	st.global.u8 	[%rd28+2], %r85;
	ld.global.u32 	%r86, [%rd31+8];
	sub.s32 	%r87, %r86, %r94;
	cvt.rn.f32.s32 	%f8, %r87;
	cvt.f64.f32 	%fd39, %f8;
	mul.f64 	%fd40, %fd39, 0d406FE00000000000;
	div.rn.f64 	%fd41, %fd40, %fd1;
	copysign.f64 	%fd42, %fd41, %fd5;
	add.rz.f64 	%fd43, %fd41, %fd42;
	cvt.rzi.f64.f64 	%fd44, %fd43;
	cvt.rzi.u32.f64 	%r88, %fd44;
	st.global.u8 	[%rd28+3], %r88;
	ld.global.u32 	%r89, [%rd31+12];
	sub.s32 	%r90, %r89, %r94;
	cvt.rn.f32.s32 	%f9, %r90;
	cvt.f64.f32 	%fd45, %f9;
	mul.f64 	%fd46, %fd45, 0d406FE00000000000;
	div.rn.f64 	%fd47, %fd46, %fd1;
	copysign.f64 	%fd48, %fd47, %fd5;
	add.rz.f64 	%fd49, %fd47, %fd48;
	cvt.rzi.f64.f64 	%fd50, %fd49;
	cvt.rzi.u32.f64 	%r91, %fd50;
	st.global.u8 	[%rd28+4], %r91;
	add.s32 	%r96, %r96, 8;
	add.s32 	%r95, %r95, 8;
	add.s64 	%rd31, %rd31, 32;
	setp.ne.s32 	%p23, %r96, 256;
	@%p23 bra 	$L__BB0_24;
$L__BB0_25:
	ret;

}
	// .globl	_Z27performAdaptiveEqualizationPhS_ii
.visible .entry _Z27performAdaptiveEqualizationPhS_ii(
	.param .u64 .ptr .align 1 _Z27performAdaptiveEqualizationPhS_ii_param_0,
	.param .u64 .ptr .align 1 _Z27performAdaptiveEqualizationPhS_ii_param_1,
	.param .u32 _Z27performAdaptiveEqualizationPhS_ii_param_2,
	.param .u32 _Z27performAdaptiveEqualizationPhS_ii_param_3
)
{
	.reg .pred 	%p<8>;
	.reg .b16 	%rs<5>;
	.reg .b32 	%r<59>;
	.reg .b32 	%f<20>;
	.reg .b64 	%rd<17>;

	ld.param.u64 	%rd1, [_Z27performAdaptiveEqualizationPhS_ii_param_0];
	ld.param.u64 	%rd2, [_Z27performAdaptiveEqualizationPhS_ii_param_1];
	ld.param.u32 	%r3, [_Z27performAdaptiveEqualizationPhS_ii_param_2];
	ld.param.u32 	%r4, [_Z27performAdaptiveEqualizationPhS_ii_param_3];
	mov.u32 	%r5, %tid.y;
	mov.u32 	%r6, %tid.x;
	mov.u32 	%r7, %ctaid.y;
	mov.u32 	%r8, %ctaid.x;
	mov.u32 	%r9, %ntid.y;
	mad.lo.s32 	%r1, %r7, %r9, %r5;
	mov.u32 	%r10, %ntid.x;
	mad.lo.s32 	%r2, %r8, %r10, %r6;
	setp.ge.s32 	%p1, %r1, %r4;
	setp.ge.s32 	%p2, %r2, %r3;
	or.pred  	%p3, %p2, %p1;
	@%p3 bra 	$L__BB1_2;
	cvta.to.global.u64 	%rd3, %rd1;
	cvta.to.global.u64 	%rd4, %rd2;
	shr.u32 	%r11, %r4, 10;
	shr.s32 	%r12, %r3, 31;
	shr.u32 	%r13, %r12, 22;
	add.s32 	%r14, %r3, %r13;
	shr.s32 	%r15, %r14, 10;
	add.s32 	%r16, %r2, -512;
	shr.s32 	%r17, %r16, 31;
	shr.u32 	%r18, %r17, 22;
	add.s32 	%r19, %r16, %r18;
	shr.s32 	%r20, %r19, 10;
	max.s32 	%r21, %r20, 0;
	add.s32 	%r22, %r1, -512;
	shr.s32 	%r23, %r22, 31;
	shr.u32 	%r24, %r23, 22;
	add.s32 	%r25, %r22, %r24;
	shr.s32 	%r26, %r25, 10;
	add.s32 	%r27, %r2, 512;
	shr.s32 	%r28, %r27, 31;
	shr.u32 	%r29, %r28, 22;
	add.s32 	%r30, %r27, %r29;
	shr.s32 	%r31, %r30, 10;
	setp.lt.s32 	%p4, %r31, %r15;
	add.s32 	%r32, %r15, -1;
	selp.b32 	%r33, %r31, %r32, %p4;
	add.s32 	%r34, %r1, 512;
	shr.u32 	%r35, %r34, 10;
	setp.lt.u32 	%p5, %r35, %r11;
	add.s32 	%r36, %r11, -1;
	selp.b32 	%r37, %r35, %r36, %p5;
	mul.lo.s32 	%r38, %r15, %r26;
	add.s32 	%r39, %r38, %r21;
	shl.b32 	%r40, %r39, 8;
	mul.lo.s32 	%r41, %r37, %r15;
	add.s32 	%r42, %r41, %r21;
	shl.b32 	%r43, %r42, 8;
	add.s32 	%r44, %r33, %r38;
	shl.b32 	%r45, %r44, 8;
	add.s32 	%r46, %r41, %r33;
	shl.b32 	%r47, %r46, 8;
	mad.lo.s32 	%r48, %r3, %r1, %r2;
	cvt.s64.s32 	%rd5, %r48;
	add.s64 	%rd6, %rd3, %rd5;
	ld.global.u8 	%r49, [%rd6];
	or.b32  	%r50, %r40, %r49;
	cvt.s64.s32 	%rd7, %r50;
	mov.u64 	%rd8, const_mappings;
	add.s64 	%rd9, %rd8, %rd7;
	ld.const.u8 	%rs1, [%rd9];
	or.b32  	%r51, %r43, %r49;
	cvt.s64.s32 	%rd10, %r51;
	add.s64 	%rd11, %rd8, %rd10;
	ld.const.u8 	%rs2, [%rd11];
	or.b32  	%r52, %r45, %r49;
	cvt.s64.s32 	%rd12, %r52;
	add.s64 	%rd13, %rd8, %rd12;
	ld.const.u8 	%rs3, [%rd13];
	or.b32  	%r53, %r47, %r49;
	cvt.s64.s32 	%rd14, %r53;
	add.s64 	%rd15, %rd8, %rd14;
	ld.const.u8 	%rs4, [%rd15];
	shl.b32 	%r54, %r21, 10;
	sub.s32 	%r55, %r16, %r54;
	cvt.rn.f32.s32 	%f1, %r55;
	mul.f32 	%f2, %f1, 0f3A800000;
	and.b32  	%r56, %r25, -1024;
	sub.s32 	%r57, %r22, %r56;
	cvt.rn.f32.s32 	%f3, %r57;
	mul.f32 	%f4, %f3, 0f3A800000;
	cvt.rn.f32.u16 	%f5, %rs1;
	mov.f32 	%f6, 0f3F800000;
	sub.f32 	%f7, %f6, %f2;
	cvt.rn.f32.u16 	%f8, %rs3;
	mul.f32 	%f9, %f2, %f8;
	fma.rn.f32 	%f10, %f7, %f5, %f9;
	cvt.rn.f32.u16 	%f11, %rs2;
	cvt.rn.f32.u16 	%f12, %rs4;
	mul.f32 	%f13, %f2, %f12;
	fma.rn.f32 	%f14, %f7, %f11, %f13;
	sub.f32 	%f15, %f6, %f4;
	mul.f32 	%f16, %f4, %f14;
	fma.rn.f32 	%f17, %f15, %f10, %f16;
	setp.lt.f32 	%p6, %f17, 0f00000000;
	selp.f32 	%f18, 0f00000000, %f17, %p6;
	setp.gt.f32 	%p7, %f18, 0f437F0000;
	selp.f32 	%f19, 0f437F0000, %f18, %p7;
	cvt.rzi.u32.f32 	%r58, %f19;
	add.s64 	%rd16, %rd4, %rd5;
	st.global.u8 	[%rd16], %r58;
$L__BB1_2:
	ret;

}


// ===== COMPILED SASS (sm_100) =====

	.target	sm_100

	.elftype	@"ET_EXEC"


//--------------------- .note.nv.tkinfo           --------------------------
	.section	.note.nv.tkinfo,"",@"SHT_NOTE"
	.sectionflags	@"SHF_NOTE_NV_TKINFO"
	.tkinfo
        /*0018*/ 	.word	0x00000002
        /*0030*/ 	.string	""
        /*0030*/ 	.string	"ptxas"
        /*0030*/ 	.string	"Cuda compilation tools, release 13.0, V13.0.88"
        /*0030*/ 	.string	"Build cuda_13.0.r13.0/compiler.36424714_0"
        /*0030*/ 	.string	"-arch sm_100 -m 64 "



//--------------------- .note.nv.cuinfo           --------------------------
	.section	.note.nv.cuinfo,"",@"SHT_NOTE"
	.sectionflags	@"SHF_NOTE_NV_CUINFO"
        /*0018*/ 	.short	0x0002
        /*001a*/ 	.short	0x0064
        /*001c*/ 	.short	0x0082
	.zero		2


//--------------------- .nv.info                  --------------------------
	.section	.nv.info,"",@"SHT_CUDA_INFO"
	.align	4


	//----- nvinfo : EIATTR_REGCOUNT
	.align		4
        /*0000*/ 	.byte	0x04, 0x2f
        /*0002*/ 	.short	(.L_2 - .L_1)
	.align		4
.L_1:
        /*0004*/ 	.word	index@(_Z24findEqualizationMappingsPhiiS_PiS0_)
        /*0008*/ 	.word	0x00000020


	//----- nvinfo : EIATTR_FRAME_SIZE
	.align		4
.L_2:
        /*000c*/ 	.byte	0x04, 0x11
        /*000e*/ 	.short	(.L_4 - .L_3)
	.align		4
.L_3:
        /*0010*/ 	.word	index@($__internal_0_$__cuda_sm20_div_rn_f64_full)
        /*0014*/ 	.word	0x00000000


	//----- nvinfo : EIATTR_FRAME_SIZE
	.align		4
.L_4:
        /*0018*/ 	.byte	0x04, 0x11
        /*001a*/ 	.short	(.L_6 - .L_5)
	.align		4
.L_5:
        /*001c*/ 	.word	index@(_Z24findEqualizationMappingsPhiiS_PiS0_)
        /*0020*/ 	.word	0x00000000


	//----- nvinfo : EIATTR_REGCOUNT
	.align		4
.L_6:
        /*0024*/ 	.byte	0x04, 0x2f
        /*0026*/ 	.short	(.L_8 - .L_7)
	.align		4
.L_7:
        /*0028*/ 	.word	index@(_Z27performAdaptiveEqualizationPhS_ii)
        /*002c*/ 	.word	0x00000014


	//----- nvinfo : EIATTR_FRAME_SIZE
	.align		4
.L_8:
        /*0030*/ 	.byte	0x04, 0x11
        /*0032*/ 	.short	(.L_10 - .L_9)
	.align		4
.L_9:
        /*0034*/ 	.word	index@(_Z27performAdaptiveEqualizationPhS_ii)
        /*0038*/ 	.word	0x00000000


	//----- nvinfo : EIATTR_MIN_STACK_SIZE
	.align		4
.L_10:
        /*003c*/ 	.byte	0x04, 0x12
        /*003e*/ 	.short	(.L_12 - .L_11)
	.align		4
.L_11:
        /*0040*/ 	.word	index@(_Z27performAdaptiveEqualizationPhS_ii)
        /*0044*/ 	.word	0x00000000


	//----- nvinfo : EIATTR_MIN_STACK_SIZE
	.align		4
.L_12:
        /*0048*/ 	.byte	0x04, 0x12
        /*004a*/ 	.short	(.L_14 - .L_13)
	.align		4
.L_13:
        /*004c*/ 	.word	index@(_Z24findEqualizationMappingsPhiiS_PiS0_)
        /*0050*/ 	.word	0x00000000
.L_14:


//--------------------- .nv.compat                --------------------------
	.section	.nv.compat,"",@"SHT_CUDA_COMPAT_INFO"
	.align	4
        /*0000*/ 	.byte	0x02, 0x09, 0x00, 0x00, 0x02, 0x02, 0x01, 0x00, 0x02, 0x05, 0x05, 0x00, 0x03, 0x07, 0x01, 0x01
        /*0010*/ 	.byte	0x02, 0x03, 0x00, 0x00, 0x02, 0x06, 0x01, 0x00, 0x04, 0x0b, 0x08, 0x00, 0x01, 0x00, 0x00, 0x00
        /*0020*/ 	.byte	0x00, 0x00, 0x00, 0x00


//--------------------- .nv.info._Z27performAdaptiveEqualizationPhS_ii --------------------------
	.section	.nv.info._Z27performAdaptiveEqualizationPhS_ii,"",@"SHT_CUDA_INFO"
	.sectionflags	@""
	.align	4


	//----- nvinfo : EIATTR_CUDA_API_VERSION
	.align		4
        /*0000*/ 	.byte	0x04, 0x37
        /*0002*/ 	.short	(.L_16 - .L_15)
.L_15:
        /*0004*/ 	.word	0x00000082


	//----- nvinfo : EIATTR_KPARAM_INFO
	.align		4
.L_16:
        /*0008*/ 	.byte	0x04, 0x17
        /*000a*/ 	.short	(.L_18 - .L_17)
.L_17:
        /*000c*/ 	.word	0x00000000
        /*0010*/ 	.short	0x0003
        /*0012*/ 	.short	0x0014
        /*0014*/ 	.byte	0x00, 0xf0, 0x11, 0x00


	//----- nvinfo : EIATTR_KPARAM_INFO
	.align		4
.L_18:
        /*0018*/ 	.byte	0x04, 0x17
        /*001a*/ 	.short	(.L_20 - .L_19)
.L_19:
        /*001c*/ 	.word	0x00000000
        /*0020*/ 	.short	0x0002
        /*0022*/ 	.short	0x0010
        /*0024*/ 	.byte	0x00, 0xf0, 0x11, 0x00


	//----- nvinfo : EIATTR_KPARAM_INFO
	.align		4
.L_20:
        /*0028*/ 	.byte	0x04, 0x17
        /*002a*/ 	.short	(.L_22 - .L_21)
.L_21:
        /*002c*/ 	.word	0x00000000
        /*0030*/ 	.short	0x0001
        /*0032*/ 	.short	0x0008
        /*0034*/ 	.byte	0x00, 0xf5, 0x21, 0x00


	//----- nvinfo : EIATTR_KPARAM_INFO
	.align		4
.L_22:
        /*0038*/ 	.byte	0x04, 0x17
        /*003a*/ 	.short	(.L_24 - .L_23)
.L_23:
        /*003c*/ 	.word	0x00000000
        /*0040*/ 	.short	0x0000
        /*0042*/ 	.short	0x0000
        /*0044*/ 	.byte	0x00, 0xf5, 0x21, 0x00


	//----- nvinfo : EIATTR_SPARSE_MMA_MASK
	.align		4
.L_24:
        /*0048*/ 	.byte	0x03, 0x50
        /*004a*/ 	.short	0x0000


	//----- nvinfo : EIATTR_MAXREG_COUNT
	.align		4
        /*004c*/ 	.byte	0x03, 0x1b
        /*004e*/ 	.short	0x00ff


	//----- nvinfo : EIATTR_MERCURY_ISA_VERSION
	.align		4
        /*0050*/ 	.byte	0x03, 0x5f
        /*0052*/ 	.short	0x0101


	//----- nvinfo : EIATTR_VRC_CTA_INIT_COUNT
	.align		4
        /*0054*/ 	.byte	0x02, 0x4a
	.zero		1
	.zero		1


	//----- nvinfo : EIATTR_EXIT_INSTR_OFFSETS
	.align		4
        /*0058*/ 	.byte	0x04, 0x1c
        /*005a*/ 	.short	(.L_26 - .L_25)


	//   ....[0]....
.L_25:
        /*005c*/ 	.word	0x000000c0


	//   ....[1]....
        /*0060*/ 	.word	0x00000510


	//----- nvinfo : EIATTR_CBANK_PARAM_SIZE
	.align		4
.L_26:
        /*0064*/ 	.byte	0x03, 0x19
        /*0066*/ 	.short	0x0018


	//----- nvinfo : EIATTR_PARAM_CBANK
	.align		4
        /*0068*/ 	.byte	0x04, 0x0a
        /*006a*/ 	.short	(.L_28 - .L_27)
	.align		4
.L_27:
        /*006c*/ 	.word	index@(.nv.constant0._Z27performAdaptiveEqualizationPhS_ii)
        /*0070*/ 	.short	0x0380
        /*0072*/ 	.short	0x0018


	//----- nvinfo : EIATTR_SW_WAR
	.align		4
.L_28:
        /*0074*/ 	.byte	0x04, 0x36
        /*0076*/ 	.short	(.L_30 - .L_29)
.L_29:
        /*0078*/ 	.word	0x00000008
.L_30:


//--------------------- .nv.info._Z24findEqualizationMappingsPhiiS_PiS0_ --------------------------
	.section	.nv.info._Z24findEqualizationMappingsPhiiS_PiS0_,"",@"SHT_CUDA_INFO"
	.sectionflags	@""
	.align	4


	//----- nvinfo : EIATTR_CUDA_API_VERSION
	.align		4
        /*0000*/ 	.byte	0x04, 0x37
        /*0002*/ 	.short	(.L_32 - .L_31)
.L_31:
        /*0004*/ 	.word	0x00000082


	//----- nvinfo : EIATTR_KPARAM_INFO
	.align		4
.L_32:
        /*0008*/ 	.byte	0x04, 0x17
        /*000a*/ 	.short	(.L_34 - .L_33)
.L_33:
        /*000c*/ 	.word	0x00000000
        /*0010*/ 	.short	0x0005
        /*0012*/ 	.short	0x0020
        /*0014*/ 	.byte	0x00, 0xf5, 0x21, 0x00


	//----- nvinfo : EIATTR_KPARAM_INFO
	.align		4
.L_34:
        /*0018*/ 	.byte	0x04, 0x17
        /*001a*/ 	.short	(.L_36 - .L_35)
.L_35:
        /*001c*/ 	.word	0x00000000
        /*0020*/ 	.short	0x0004
        /*0022*/ 	.short	0x0018
        /*0024*/ 	.byte	0x00, 0xf5, 0x21, 0x00


	//----- nvinfo : EIATTR_KPARAM_INFO
	.align		4
.L_36:
        /*0028*/ 	.byte	0x04, 0x17
        /*002a*/ 	.short	(.L_38 - .L_37)
.L_37:
        /*002c*/ 	.word	0x00000000
        /*0030*/ 	.short	0x0003
        /*0032*/ 	.short	0x0010
        /*0034*/ 	.byte	0x00, 0xf5, 0x21, 0x00


	//----- nvinfo : EIATTR_KPARAM_INFO
	.align		4
.L_38:
        /*0038*/ 	.byte	0x04, 0x17
        /*003a*/ 	.short	(.L_40 - .L_39)
.L_39:
        /*003c*/ 	.word	0x00000000
        /*0040*/ 	.short	0x0002
        /*0042*/ 	.short	0x000c
        /*0044*/ 	.byte	0x00, 0xf0, 0x11, 0x00


	//----- nvinfo : EIATTR_KPARAM_INFO
	.align		4
.L_40:
        /*0048*/ 	.byte	0x04, 0x17
        /*004a*/ 	.short	(.L_42 - .L_41)
.L_41:
        /*004c*/ 	.word	0x00000000
        /*0050*/ 	.short	0x0001
        /*0052*/ 	.short	0x0008
        /*0054*/ 	.byte	0x00, 0xf0, 0x11, 0x00


	//----- nvinfo : EIATTR_KPARAM_INFO
	.align		4
.L_42:
        /*0058*/ 	.byte	0x04, 0x17
        /*005a*/ 	.short	(.L_44 - .L_43)
.L_43:
        /*005c*/ 	.word	0x00000000
        /*0060*/ 	.short	0x0000
        /*0062*/ 	.short	0x0000
        /*0064*/ 	.byte	0x00, 0xf5, 0x21, 0x00


	//----- nvinfo : EIATTR_SPARSE_MMA_MASK
	.align		4
.L_44:
        /*0068*/ 	.byte	0x03, 0x50
        /*006a*/ 	.short	0x0000


	//----- nvinfo : EIATTR_MAXREG_COUNT
	.align		4
        /*006c*/ 	.byte	0x03, 0x1b
        /*006e*/ 	.short	0x00ff


	//----- nvinfo : EIATTR_NUM_BARRIERS
	.align		4
        /*0070*/ 	.byte	0x02, 0x4c
        /*0072*/ 	.byte	0x01
	.zero		1


	//----- nvinfo : EIATTR_MERCURY_ISA_VERSION
	.align		4
        /*0074*/ 	.byte	0x03, 0x5f
        /*0076*/ 	.short	0x0101


	//----- nvinfo : EIATTR_VRC_CTA_INIT_COUNT
	.align		4
        /*0078*/ 	.byte	0x02, 0x4a
	.zero		1
	.zero		1


	//----- nvinfo : EIATTR_EXIT_INSTR_OFFSETS
	.align		4
        /*007c*/ 	.byte	0x04, 0x1c
        /*007e*/ 	.short	(.L_46 - .L_45)


	//   ....[0]....
.L_45:
        /*0080*/ 	.word	0x000000c0


	//   ....[1]....
        /*0084*/ 	.word	0x00000240


	//   ....[2]....
        /*0088*/ 	.word	0x000024a0


	//----- nvinfo : EIATTR_CRS_STACK_SIZE
	.align		4
.L_46:
        /*008c*/ 	.byte	0x04, 0x1e
        /*008e*/ 	.short	(.L_48 - .L_47)
.L_47:
        /*0090*/ 	.word	0x00000000


	//----- nvinfo : EIATTR_CBANK_PARAM_SIZE
	.align		4
.L_48:
        /*0094*/ 	.byte	0x03, 0x19
        /*0096*/ 	.short	0x0028


	//----- nvinfo : EIATTR_PARAM_CBANK
	.align		4
        /*0098*/ 	.byte	0x04, 0x0a
        /*009a*/ 	.short	(.L_50 - .L_49)
	.align		4
.L_49:
        /*009c*/ 	.word	index@(.nv.constant0._Z24findEqualizationMappingsPhiiS_PiS0_)
        /*00a0*/ 	.short	0x0380
        /*00a2*/ 	.short	0x0028


	//----- nvinfo : EIATTR_SW_WAR
	.align		4
.L_50:
        /*00a4*/ 	.byte	0x04, 0x36
        /*00a6*/ 	.short	(.L_52 - .L_51)
.L_51:
        /*00a8*/ 	.word	0x00000008
.L_52:


//--------------------- .nv.callgraph             --------------------------
	.section	.nv.callgraph,"",@"SHT_CUDA_CALLGRAPH"
	.align	4
	.sectionentsize	8
	.align		4
        /*0000*/ 	.word	0x00000000
	.align		4
        /*0004*/ 	.word	0xffffffff
	.align		4
        /*0008*/ 	.word	0x00000000
	.align		4
        /*000c*/ 	.word	0xfffffffe
	.align		4
        /*0010*/ 	.word	0x00000000
	.align		4
        /*0014*/ 	.word	0xfffffffd
	.align		4
        /*0018*/ 	.word	0x00000000
	.align		4
        /*001c*/ 	.word	0xfffffffc


//--------------------- .nv.constant3             --------------------------
	.section	.nv.constant3,"a",@progbits
.nv.constant3:
	.type		const_mappings,@object
	.size		const_mappings,(.L_0 - const_mappings)
const_mappings:
	.zero		65536
.L_0:


//--------------------- .text._Z27performAdaptiveEqualizationPhS_ii --------------------------
	.section	.text._Z27performAdaptiveEqualizationPhS_ii,"ax",@progbits
	.align	128
        .global         _Z27performAdaptiveEqualizationPhS_ii
        .type           _Z27performAdaptiveEqualizationPhS_ii,@function
        .size           _Z27performAdaptiveEqualizationPhS_ii,(.L_x_29 - _Z27performAdaptiveEqualizationPhS_ii)
        .other          _Z27performAdaptiveEqualizationPhS_ii,@"STO_CUDA_ENTRY STV_DEFAULT"
_Z27performAdaptiveEqualizationPhS_ii:
.text._Z27performAdaptiveEqualizationPhS_ii:
[----:B------:R-:W-:Y:S01]  /*0000*/  LDC R1, c[0x0][0x37c] ;  /* 0x0000df00ff017b82 */ /* 0x000fe20000000800 */
[----:B------:R-:W0:Y:S07]  /*0010*/  S2R R6, SR_TID.Y ;  /* 0x0000000000067919 */ /* 0x000e2e0000002200 */
[----:B------:R-:W0:Y:S01]  /*0020*/  S2UR UR4, SR_CTAID.Y ;  /* 0x00000000000479c3 */ /* 0x000e220000002600 */
[----:B------:R-:W1:Y:S07]  /*0030*/  S2R R7, SR_TID.X ;  /* 0x0000000000077919 */ /* 0x000e6e0000002100 */
[----:B------:R-:W0:Y:S08]  /*0040*/  LDC R3, c[0x0][0x364] ;  /* 0x0000d900ff037b82 */ /* 0x000e300000000800 */
[----:B------:R-:W1:Y:S08]  /*0050*/  S2UR UR5, SR_CTAID.X ;  /* 0x00000000000579c3 */ /* 0x000e700000002500 */
[----:B------:R-:W1:Y:S08]  /*0060*/  LDC R0, c[0x0][0x360] ;  /* 0x0000d800ff007b82 */ /* 0x000e700000000800 */
[----:B------:R-:W2:Y:S01]  /*0070*/  LDC.64 R4, c[0x0][0x390] ;  /* 0x0000e400ff047b82 */ /* 0x000ea20000000a00 */
[----:B0-----:R-:W-:-:S02]  /*0080*/  IMAD R6, R3, UR4, R6 ;  /* 0x0000000403067c24 */ /* 0x001fc4000f8e0206 */
[----:B-1----:R-:W-:-:S03]  /*0090*/  IMAD R7, R0, UR5, R7 ;  /* 0x0000000500077c24 */ /* 0x002fc6000f8e0207 */
[----:B--2---:R-:W-:-:S04]  /*00a0*/  ISETP.GE.AND P0, PT, R6, R5, PT ;  /* 0x000000050600720c */ /* 0x004fc80003f06270 */
[----:B------:R-:W-:-:S13]  /*00b0*/  ISETP.GE.OR P0, PT, R7, R4, P0 ;  /* 0x000000040700720c */ /* 0x000fda0000706670 */
[----:B------:R-:W-:Y:S05]  /*00c0*/  @P0 EXIT ;  /* 0x000000000000094d */ /* 0x000fea0003800000 */
[----:B------:R-:W0:Y:S01]  /*00d0*/  LDCU.128 UR8, c[0x0][0x380] ;  /* 0x00007000ff0877ac */ /* 0x000e220008000c00 */
[----:B------:R-:W-:Y:S01]  /*00e0*/  IMAD R0, R6, R4, R7 ;  /* 0x0000000406007224 */ /* 0x000fe200078e0207 */
[----:B------:R-:W1:Y:S04]  /*00f0*/  LDCU.64 UR4, c[0x0][0x358] ;  /* 0x00006b00ff0477ac */ /* 0x000e680008000a00 */
[----:B------:R-:W-:Y:S02]  /*0100*/  SHF.R.S32.HI R12, RZ, 0x1f, R0 ;  /* 0x0000001fff0c7819 */ /* 0x000fe40000011400 */
[----:B0-----:R-:W-:-:S04]  /*0110*/  IADD3 R2, P0, PT, R0, UR8, RZ ;  /* 0x0000000800027c10 */ /* 0x001fc8000ff1e0ff */
[----:B------:R-:W-:-:S05]  /*0120*/  IADD3.X R3, PT, PT, R12, UR9, RZ, P0, !PT ;  /* 0x000000090c037c10 */ /* 0x000fca00087fe4ff */
[----:B-1----:R0:W2:Y:S01]  /*0130*/  LDG.E.U8 R2, desc[UR4][R2.64] ;  /* 0x0000000402027981 */ /* 0x0020a2000c1e1100 */
[C---:B------:R-:W-:Y:S01]  /*0140*/  VIADD R8, R7.reuse, 0x200 ;  /* 0x0000020007087836 */ /* 0x040fe20000000000 */
[----:B------:R-:W-:Y:S01]  /*0150*/  SHF.R.S32.HI R9, RZ, 0x1f, R4 ;  /* 0x0000001fff097819 */ /* 0x000fe20000011404 */
[C---:B------:R-:W-:Y:S01]  /*0160*/  VIADD R10, R6.reuse, 0x200 ;  /* 0x00000200060a7836 */ /* 0x040fe20000000000 */
[----:B------:R-:W-:Y:S01]  /*0170*/  SHF.R.U32.HI R5, RZ, 0xa, R5 ;  /* 0x0000000aff057819 */ /* 0x000fe20000011605 */
[----:B------:R-:W-:Y:S01]  /*0180*/  VIADD R7, R7, 0xfffffe00 ;  /* 0xfffffe0007077836 */ /* 0x000fe20000000000 */
[----:B------:R-:W-:Y:S02]  /*0190*/  SHF.R.S32.HI R11, RZ, 0x1f, R8 ;  /* 0x0000001fff0b7819 */ /* 0x000fe40000011408 */
[----:B------:R-:W-:Y:S02]  /*01a0*/  LEA.HI R9, R9, R4, RZ, 0xa ;  /* 0x0000000409097211 */ /* 0x000fe400078f50ff */
[----:B------:R-:W-:Y:S01]  /*01b0*/  LEA.HI R11, R11, R8, RZ, 0xa ;  /* 0x000000080b0b7211 */ /* 0x000fe200078f50ff */
[----:B0-----:R-:W-:Y:S01]  /*01c0*/  VIADD R3, R6, 0xfffffe00 ;  /* 0xfffffe0006037836 */ /* 0x001fe20000000000 */
[----:B------:R-:W-:-:S02]  /*01d0*/  SHF.R.U32.HI R14, RZ, 0xa, R10 ;  /* 0x0000000aff0e7819 */ /* 0x000fc4000001160a */
[----:B------:R-:W-:Y:S02]  /*01e0*/  SHF.R.S32.HI R9, RZ, 0xa, R9 ;  /* 0x0000000aff097819 */ /* 0x000fe40000011409 */
[----:B------:R-:W-:Y:S02]  /*01f0*/  SHF.R.S32.HI R10, RZ, 0xa, R11 ;  /* 0x0000000aff0a7819 */ /* 0x000fe4000001140b */
[----:B------:R-:W-:Y:S02]  /*0200*/  ISETP.GE.U32.AND P1, PT, R14, R5, PT ;  /* 0x000000050e00720c */ /* 0x000fe40003f26070 */
[----:B------:R-:W-:Y:S02]  /*0210*/  ISETP.GE.AND P0, PT, R10, R9, PT ;  /* 0x000000090a00720c */ /* 0x000fe40003f06270 */
[----:B------:R-:W-:Y:S02]  /*0220*/  SHF.R.S32.HI R4, RZ, 0x1f, R7 ;  /* 0x0000001fff047819 */ /* 0x000fe40000011407 */
[----:B------:R-:W-:-:S02]  /*0230*/  SHF.R.S32.HI R6, RZ, 0x1f, R3 ;  /* 0x0000001fff067819 */ /* 0x000fc40000011403 */
[----:B------:R-:W-:Y:S02]  /*0240*/  LEA.HI R4, R4, R7, RZ, 0xa ;  /* 0x0000000704047211 */ /* 0x000fe400078f50ff */
[----:B------:R-:W-:Y:S02]  /*0250*/  LEA.HI R6, R6, R3, RZ, 0xa ;  /* 0x0000000306067211 */ /* 0x000fe400078f50ff */
[----:B------:R-:W-:Y:S01]  /*0260*/  SHF.R.S32.HI R4, RZ, 0xa, R4 ;  /* 0x0000000aff047819 */ /* 0x000fe20000011404 */
[----:B------:R-:W-:Y:S01]  /*0270*/  @P1 VIADD R14, R5, 0xffffffff ;  /* 0xffffffff050e1836 */ /* 0x000fe20000000000 */
[----:B------:R-:W-:Y:S01]  /*0280*/  SHF.R.S32.HI R8, RZ, 0xa, R6 ;  /* 0x0000000aff087819 */ /* 0x000fe20000011406 */
[C---:B------:R-:W-:Y:S01]  /*0290*/  @P0 VIADD R10, R9.reuse, 0xffffffff ;  /* 0xffffffff090a0836 */ /* 0x040fe20000000000 */
[----:B------:R-:W-:Y:S02]  /*02a0*/  VIMNMX R4, PT, PT, RZ, R4, !PT ;  /* 0x00000004ff047248 */ /* 0x000fe40007fe0100 */
[----:B------:R-:W-:Y:S01]  /*02b0*/  LOP3.LUT R6, R6, 0xfffffc00, RZ, 0xc0, !PT ;  /* 0xfffffc0006067812 */ /* 0x000fe200078ec0ff */
[----:B------:R-:W-:-:S02]  /*02c0*/  IMAD R13, R9, R14, R10 ;  /* 0x0000000e090d7224 */ /* 0x000fc400078e020a */
[C---:B------:R-:W-:Y:S02]  /*02d0*/  IMAD R5, R9.reuse, R14, R4 ;  /* 0x0000000e09057224 */ /* 0x040fe400078e0204 */
[CC--:B------:R-:W-:Y:S02]  /*02e0*/  IMAD R11, R9.reuse, R8.reuse, R10 ;  /* 0x00000008090b7224 */ /* 0x0c0fe400078e020a */
[----:B------:R-:W-:Y:S02]  /*02f0*/  IMAD R9, R9, R8, R4 ;  /* 0x0000000809097224 */ /* 0x000fe400078e0204 */
[----:B------:R-:W-:Y:S02]  /*0300*/  IMAD R4, R4, -0x400, R7 ;  /* 0xfffffc0004047824 */ /* 0x000fe400078e0207 */
[----:B------:R-:W-:-:S03]  /*0310*/  IMAD.IADD R6, R3, 0x1, -R6 ;  /* 0x0000000103067824 */ /* 0x000fc600078e0a06 */
[----:B------:R-:W-:Y:S02]  /*0320*/  I2FP.F32.S32 R4, R4 ;  /* 0x0000000400047245 */ /* 0x000fe40000201400 */
[----:B------:R-:W-:-:S03]  /*0330*/  I2FP.F32.S32 R6, R6 ;  /* 0x0000000600067245 */ /* 0x000fc60000201400 */
[----:B------:R-:W-:Y:S02]  /*0340*/  FMUL R4, R4, 0.0009765625 ;  /* 0x3a80000004047820 */ /* 0x000fe40000400000 */
[----:B------:R-:W-:Y:S02]  /*0350*/  FMUL R6, R6, 0.0009765625 ;  /* 0x3a80000006067820 */ /* 0x000fe40000400000 */
[----:B------:R-:W-:Y:S02]  /*0360*/  FADD R3, -R4, 1 ;  /* 0x3f80000004037421 */ /* 0x000fe40000000100 */
[----:B------:R-:W-:Y:S01]  /*0370*/  FADD R17, -R6, 1 ;  /* 0x3f80000006117421 */ /* 0x000fe20000000100 */
[--C-:B--2---:R-:W-:Y:S02]  /*0380*/  IMAD R13, R13, 0x100, R2.reuse ;  /* 0x000001000d0d7824 */ /* 0x104fe400078e0202 */
[--C-:B------:R-:W-:Y:S02]  /*0390*/  IMAD R5, R5, 0x100, R2.reuse ;  /* 0x0000010005057824 */ /* 0x100fe400078e0202 */
[----:B------:R-:W-:-:S02]  /*03a0*/  IMAD R11, R11, 0x100, R2 ;  /* 0x000001000b0b7824 */ /* 0x000fc400078e0202 */
[----:B------:R-:W0:Y:S01]  /*03b0*/  LDC.U8 R13, c[0x3][R13] ;  /* 0x00c000000d0d7b82 */ /* 0x000e220000000000 */
[----:B------:R-:W-:-:S07]  /*03c0*/  IMAD R9, R9, 0x100, R2 ;  /* 0x0000010009097824 */ /* 0x000fce00078e0202 */
[----:B------:R-:W1:Y:S08]  /*03d0*/  LDC.U8 R11, c[0x3][R11] ;  /* 0x00c000000b0b7b82 */ /* 0x000e700000000000 */
[----:B------:R-:W2:Y:S08]  /*03e0*/  LDC.U8 R5, c[0x3][R5] ;  /* 0x00c0000005057b82 */ /* 0x000eb00000000000 */
[----:B------:R-:W3:Y:S01]  /*03f0*/  LDC.U8 R9, c[0x3][R9] ;  /* 0x00c0000009097b82 */ /* 0x000ee20000000000 */
[----:B0-----:R-:W-:-:S05]  /*0400*/  I2FP.F32.U32 R15, R13 ;  /* 0x0000000d000f7245 */ /* 0x001fca0000201000 */
[----:B------:R-:W-:Y:S01]  /*0410*/  FMUL R10, R4, R15 ;  /* 0x0000000f040a7220 */ /* 0x000fe20000400000 */
[----:B-1----:R-:W-:-:S05]  /*0420*/  I2FP.F32.U32 R7, R11 ;  /* 0x0000000b00077245 */ /* 0x002fca0000201000 */
[----:B------:R-:W-:Y:S01]  /*0430*/  FMUL R7, R4, R7 ;  /* 0x0000000704077220 */ /* 0x000fe20000400000 */
[----:B--2---:R-:W-:-:S05]  /*0440*/  I2FP.F32.U32 R8, R5 ;  /* 0x0000000500087245 */ /* 0x004fca0000201000 */
[----:B------:R-:W-:Y:S01]  /*0450*/  FFMA R15, R3, R8, R10 ;  /* 0x00000008030f7223 */ /* 0x000fe2000000000a */
[----:B---3--:R-:W-:-:S03]  /*0460*/  I2FP.F32.U32 R2, R9 ;  /* 0x0000000900027245 */ /* 0x008fc60000201000 */
[----:B------:R-:W-:Y:S02]  /*0470*/  FMUL R15, R6, R15 ;  /* 0x0000000f060f7220 */ /* 0x000fe40000400000 */
[----:B------:R-:W-:-:S04]  /*0480*/  FFMA R2, R2, R3, R7 ;  /* 0x0000000302027223 */ /* 0x000fc80000000007 */
[----:B------:R-:W-:-:S05]  /*0490*/  FFMA R2, R2, R17, R15 ;  /* 0x0000001102027223 */ /* 0x000fca000000000f */
[----:B------:R-:W-:-:S04]  /*04a0*/  FSETP.GEU.AND P0, PT, R2, RZ, PT ;  /* 0x000000ff0200720b */ /* 0x000fc80003f0e000 */
[----:B------:R-:W-:-:S04]  /*04b0*/  FSEL R2, R2, RZ, P0 ;  /* 0x000000ff02027208 */ /* 0x000fc80000000000 */
[----:B------:R-:W-:Y:S02]  /*04c0*/  FMNMX.NAN R4, R2, 255, PT ;  /* 0x437f000002047809 */ /* 0x000fe40003820000 */
[----:B------:R-:W-:Y:S02]  /*04d0*/  IADD3 R2, P0, PT, R0, UR10, RZ ;  /* 0x0000000a00027c10 */ /* 0x000fe4000ff1e0ff */
[----:B------:R-:W0:Y:S02]  /*04e0*/  F2I.U32.TRUNC.NTZ R5, R4 ;  /* 0x0000000400057305 */ /* 0x000e24000020f000 */
[----:B------:R-:W-:-:S05]  /*04f0*/  IADD3.X R3, PT, PT, R12, UR11, RZ, P0, !PT ;  /* 0x0000000b0c037c10 */ /* 0x000fca00087fe4ff */
[----:B0-----:R-:W-:Y:S01]  /*0500*/  STG.E.U8 desc[UR4][R2.64], R5 ;  /* 0x0000000502007986 */ /* 0x001fe2000c101104 */
[----:B------:R-:W-:Y:S05]  /*0510*/  EXIT ;  /* 0x000000000000794d */ /* 0x000fea0003800000 */
.L_x_0:
[----:B------:R-:W-:-:S00]  /*0520*/  BRA `(.L_x_0) ;  /* 0xfffffffc00fc7947 */ /* 0x000fc0000383ffff */
[----:B------:R-:W-:-:S00]  /*0530*/  NOP ;  /* 0x0000000000007918 */ /* 0x000fc00000000000 */
        /* <DEDUP_REMOVED lines=12> */
.L_x_29:


//--------------------- .text._Z24findEqualizationMappingsPhiiS_PiS0_ --------------------------
	.section	.text._Z24findEqualizationMappingsPhiiS_PiS0_,"ax",@progbits
	.align	128
        .global         _Z24findEqualizationMappingsPhiiS_PiS0_
        .type           _Z24findEqualizationMappingsPhiiS_PiS0_,@function
        .size           _Z24findEqualizationMappingsPhiiS_PiS0_,(.L_x_28 - _Z24findEqualizationMappingsPhiiS_PiS0_)
        .other          _Z24findEqualizationMappingsPhiiS_PiS0_,@"STO_CUDA_ENTRY STV_DEFAULT"
_Z24findEqualizationMappingsPhiiS_PiS0_:
.text._Z24findEqualizationMappingsPhiiS_PiS0_:
[----:B------:R-:W-:Y:S01]  /*0000*/  LDC R1, c[0x0][0x37c] ;  /* 0x0000df00ff017b82 */ /* 0x000fe20000000800 */
[----:B------:R-:W0:Y:S07]  /*0010*/  S2R R0, SR_TID.Y ;  /* 0x0000000000007919 */ /* 0x000e2e0000002200 */
[----:B------:R-:W0:Y:S01]  /*0020*/  S2UR UR4, SR_CTAID.Y ;  /* 0x00000000000479c3 */ /* 0x000e220000002600 */
[----:B------:R-:W1:Y:S01]  /*0030*/  LDCU.64 UR8, c[0x0][0x388] ;  /* 0x00007100ff0877ac */ /* 0x000e620008000a00 */
[----:B------:R-:W2:Y:S06]  /*0040*/  S2R R5, SR_TID.X ;  /* 0x0000000000057919 */ /* 0x000eac0000002100 */
[----:B------:R-:W0:Y:S08]  /*0050*/  LDC R3, c[0x0][0x364] ;  /* 0x0000d900ff037b82 */ /* 0x000e300000000800 */
[----:B------:R-:W2:Y:S08]  /*0060*/  S2UR UR5, SR_CTAID.X ;  /* 0x00000000000579c3 */ /* 0x000eb00000002500 */
[----:B------:R-:W2:Y:S01]  /*0070*/  LDC R2, c[0x0][0x360] ;  /* 0x0000d800ff027b82 */ /* 0x000ea20000000800 */
[----:B0-----:R-:W-:-:S05]  /*0080*/  IMAD R0, R3, UR4, R0 ;  /* 0x0000000403007c24 */ /* 0x001fca000f8e0200 */
[----:B-1----:R-:W-:Y:S01]  /*0090*/  ISETP.GE.AND P0, PT, R0, UR9, PT ;  /* 0x0000000900007c0c */ /* 0x002fe2000bf06270 */
[----:B--2---:R-:W-:-:S05]  /*00a0*/  IMAD R5, R2, UR5, R5 ;  /* 0x0000000502057c24 */ /* 0x004fca000f8e0205 */
[----:B------:R-:W-:-:S13]  /*00b0*/  ISETP.GE.OR P0, PT, R5, UR8, P0 ;  /* 0x0000000805007c0c */ /* 0x000fda0008706670 */
[----:B------:R-:W-:Y:S05]  /*00c0*/  @P0 EXIT ;  /* 0x000000000000094d */ /* 0x000fea0003800000 */
[----:B------:R-:W0:Y:S01]  /*00d0*/  LDCU.64 UR4, c[0x0][0x380] ;  /* 0x00007000ff0477ac */ /* 0x000e220008000a00 */
[--C-:B------:R-:W-:Y:S01]  /*00e0*/  IMAD R3, R0, UR8, R5.reuse ;  /* 0x0000000800037c24 */ /* 0x100fe2000f8e0205 */
[----:B------:R-:W1:Y:S01]  /*00f0*/  LDCU.64 UR6, c[0x0][0x358] ;  /* 0x00006b00ff0677ac */ /* 0x000e620008000a00 */
[----:B------:R-:W-:Y:S01]  /*0100*/  SHF.R.S32.HI R4, RZ, 0x1f, R5 ;  /* 0x0000001fff047819 */ /* 0x000fe20000011405 */
[----:B------:R-:W2:Y:S02]  /*0110*/  LDC.64 R6, c[0x0][0x398] ;  /* 0x0000e600ff067b82 */ /* 0x000ea40000000a00 */
[----:B0-----:R-:W-:-:S04]  /*0120*/  IADD3 R2, P0, PT, R3, UR4, RZ ;  /* 0x0000000403027c10 */ /* 0x001fc8000ff1e0ff */
[----:B------:R-:W-:-:S06]  /*0130*/  LEA.HI.X.SX32 R3, R3, UR5, 0x1, P0 ;  /* 0x0000000503037c11 */ /* 0x000fcc00080f0eff */
[----:B-1----:R-:W3:Y:S01]  /*0140*/  LDG.E.U8 R3, desc[UR6][R2.64] ;  /* 0x0000000602037981 */ /* 0x002ee2000c1e1100 */
[----:B------:R-:W-:Y:S01]  /*0150*/  USHF.R.S32.HI UR4, URZ, 0x1f, UR8 ;  /* 0x0000001fff047899 */ /* 0x000fe20008011408 */
[----:B------:R-:W-:Y:S02]  /*0160*/  LEA.HI R4, R4, R5, RZ, 0xa ;  /* 0x0000000504047211 */ /* 0x000fe400078f50ff */
[----:B------:R-:W-:Y:S01]  /*0170*/  SHF.R.U32.HI R9, RZ, 0xa, R0 ;  /* 0x0000000aff097819 */ /* 0x000fe20000011600 */
[----:B------:R-:W-:Y:S01]  /*0180*/  ULEA.HI UR4, UR4, UR8, URZ, 0xa ;  /* 0x0000000804047291 */ /* 0x000fe2000f8f50ff */
[----:B------:R-:W-:Y:S02]  /*0190*/  SHF.R.S32.HI R4, RZ, 0xa, R4 ;  /* 0x0000000aff047819 */ /* 0x000fe40000011404 */
[----:B------:R-:W-:Y:S01]  /*01a0*/  LOP3.LUT R0, R5, 0x3ff, R0, 0x80, !PT ;  /* 0x000003ff05007812 */ /* 0x000fe200078e8000 */
[----:B------:R-:W-:Y:S01]  /*01b0*/  USHF.R.S32.HI UR4, URZ, 0xa, UR4 ;  /* 0x0000000aff047899 */ /* 0x000fe20008011404 */
[----:B------:R-:W-:-:S02]  /*01c0*/  IMAD.MOV.U32 R5, RZ, RZ, 0x1 ;  /* 0x00000001ff057424 */ /* 0x000fc400078e00ff */
[----:B------:R-:W-:-:S03]  /*01d0*/  ISETP.NE.AND P0, PT, R0, 0x3ff, PT ;  /* 0x000003ff0000780c */ /* 0x000fc60003f05270 */
[----:B------:R-:W-:-:S04]  /*01e0*/  IMAD R4, R9, UR4, R4 ;  /* 0x0000000409047c24 */ /* 0x000fc8000f8e0204 */
[----:B------:R-:W-:-:S04]  /*01f0*/  IMAD.SHL.U32 R4, R4, 0x100, RZ ;  /* 0x0000010004047824 */ /* 0x000fc800078e00ff */
[----:B---3--:R-:W-:-:S04]  /*0200*/  IMAD.IADD R3, R4, 0x1, R3 ;  /* 0x0000000104037824 */ /* 0x008fc800078e0203 */
[----:B--2---:R-:W-:-:S05]  /*0210*/  IMAD.WIDE R2, R3, 0x4, R6 ;  /* 0x0000000403027825 */ /* 0x004fca00078e0206 */
[----:B------:R0:W-:Y:S01]  /*0220*/  REDG.E.ADD.STRONG.GPU desc[UR6][R2.64], R5 ;  /* 0x000000050200798e */ /* 0x0001e2000c12e106 */
[----:B------:R-:W-:Y:S06]  /*0230*/  BAR.SYNC.DEFER_BLOCKING 0x0 ;  /* 0x0000000000007b1d */ /* 0x000fec0000010000 */
[----:B------:R-:W-:Y:S05]  /*0240*/  @P0 EXIT ;  /* 0x000000000000094d */ /* 0x000fea0003800000 */
[----:B0-----:R-:W-:Y:S02]  /*0250*/  IMAD.MOV.U32 R3, RZ, RZ, R4 ;  /* 0x000000ffff037224 */ /* 0x001fe400078e0004 */
[----:B------:R-:W0:Y:S02]  /*0260*/  LDC.64 R4, c[0x0][0x3a0] ;  /* 0x0000e800ff047b82 */ /* 0x000e240000000a00 */
[----:B------:R-:W-:-:S05]  /*0270*/  IMAD.WIDE R6, R3, 0x4, R6 ;  /* 0x0000000403067825 */ /* 0x000fca00078e0206 */
[----:B------:R-:W2:Y:S01]  /*0280*/  LDG.E R9, desc[UR6][R6.64] ;  /* 0x0000000606097981 */ /* 0x000ea2000c1e1900 */
[----:B0-----:R-:W-:-:S05]  /*0290*/  IMAD.WIDE R4, R3, 0x4, R4 ;  /* 0x0000000403047825 */ /* 0x001fca00078e0204 */
[----:B--2---:R0:W-:Y:S04]  /*02a0*/  STG.E desc[UR6][R4.64], R9 ;  /* 0x0000000904007986 */ /* 0x0041e8000c101906 */
[----:B------:R-:W2:Y:S02]  /*02b0*/  LDG.E R0, desc[UR6][R6.64+0x4] ;  /* 0x0000040606007981 */ /* 0x000ea4000c1e1900 */
[----:B--2---:R-:W-:-:S05]  /*02c0*/  IADD3 R11, PT, PT, R0, R9, RZ ;  /* 0x00000009000b7210 */ /* 0x004fca0007ffe0ff */
[----:B------:R1:W-:Y:S04]  /*02d0*/  STG.E desc[UR6][R4.64+0x4], R11 ;  /* 0x0000040b04007986 */ /* 0x0003e8000c101906 */
[----:B------:R-:W2:Y:S02]  /*02e0*/  LDG.E R0, desc[UR6][R6.64+0x8] ;  /* 0x0000080606007981 */ /* 0x000ea4000c1e1900 */
[----:B--2---:R-:W-:-:S05]  /*02f0*/  IMAD.IADD R13, R11, 0x1, R0 ;  /* 0x000000010b0d7824 */ /* 0x004fca00078e0200 */
[----:B------:R2:W-:Y:S04]  /*0300*/  STG.E desc[UR6][R4.64+0x8], R13 ;  /* 0x0000080d04007986 */ /* 0x0005e8000c101906 */
[----:B------:R-:W3:Y:S02]  /*0310*/  LDG.E R0, desc[UR6][R6.64+0xc] ;  /* 0x00000c0606007981 */ /* 0x000ee4000c1e1900 */
[----:B---3--:R-:W-:-:S05]  /*0320*/  IMAD.IADD R15, R13, 0x1, R0 ;  /* 0x000000010d0f7824 */ /* 0x008fca00078e0200 */
[----:B------:R3:W-:Y:S04]  /*0330*/  STG.E desc[UR6][R4.64+0xc], R15 ;  /* 0x00000c0f04007986 */ /* 0x0007e8000c101906 */
[----:B------:R-:W0:Y:S02]  /*0340*/  LDG.E R0, desc[UR6][R6.64+0x10] ;  /* 0x0000100606007981 */ /* 0x000e24000c1e1900 */
[----:B0-----:R-:W-:-:S05]  /*0350*/  IMAD.IADD R9, R15, 0x1, R0 ;  /* 0x000000010f097824 */ /* 0x001fca00078e0200 */
[----:B------:R0:W-:Y:S04]  /*0360*/  STG.E desc[UR6][R4.64+0x10], R9 ;  /* 0x0000100904007986 */ /* 0x0001e8000c101906 */
[----:B------:R-:W1:Y:S02]  /*0370*/  LDG.E R0, desc[UR6][R6.64+0x14] ;  /* 0x0000140606007981 */ /* 0x000e64000c1e1900 */
[----:B-1----:R-:W-:-:S05]  /*0380*/  IMAD.IADD R11, R0, 0x1, R9 ;  /* 0x00000001000b7824 */ /* 0x002fca00078e0209 */
[----:B------:R1:W-:Y:S04]  /*0390*/  STG.E desc[UR6][R4.64+0x14], R11 ;  /* 0x0000140b04007986 */ /* 0x0003e8000c101906 */
[----:B------:R-:W2:Y:S02]  /*03a0*/  LDG.E R0, desc[UR6][R6.64+0x18] ;  /* 0x0000180606007981 */ /* 0x000ea4000c1e1900 */
[----:B--2---:R-:W-:-:S05]  /*03b0*/  IADD3 R13, PT, PT, R11, R0, RZ ;  /* 0x000000000b0d7210 */ /* 0x004fca0007ffe0ff */
        /* <DEDUP_REMOVED lines=9> */
[----:B------:R-:W-:Y:S04]  /*0450*/  STG.E desc[UR6][R4.64+0x24], R11 ;  /* 0x0000240b04007986 */ /* 0x000fe8000c101906 */
[----:B------:R-:W2:Y:S02]  /*0460*/  LDG.E R0, desc[UR6][R6.64+0x28] ;  /* 0x0000280606007981 */ /* 0x000ea4000c1e1900 */
[----:B--2---:R-:W-:-:S05]  /*0470*/  IMAD.IADD R13, R11, 0x1, R0 ;  /* 0x000000010b0d7824 */ /* 0x004fca00078e0200 */
[----:B------:R1:W-:Y:S04]  /*0480*/  STG.E desc[UR6][R4.64+0x28], R13 ;  /* 0x0000280d04007986 */ /* 0x0003e8000c101906 */
[----:B------:R-:W3:Y:S02]  /*0490*/  LDG.E R0, desc[UR6][R6.64+0x2c] ;  /* 0x00002c0606007981 */ /* 0x000ee4000c1e1900 */
[----:B---3--:R-:W-:-:S05]  /*04a0*/  IADD3 R15, PT, PT, R13, R0, RZ ;  /* 0x000000000d0f7210 */ /* 0x008fca0007ffe0ff */
[----:B------:R2:W-:Y:S04]  /*04b0*/  STG.E desc[UR6][R4.64+0x2c], R15 ;  /* 0x00002c0f04007986 */ /* 0x0005e8000c101906 */
[----:B------:R-:W0:Y:S02]  /*04c0*/  LDG.E R0, desc[UR6][R6.64+0x30] ;  /* 0x0000300606007981 */ /* 0x000e24000c1e1900 */
[----:B0-----:R-:W-:-:S05]  /*04d0*/  IMAD.IADD R9, R15, 0x1, R0 ;  /* 0x000000010f097824 */ /* 0x001fca00078e0200 */
[----:B------:R0:W-:Y:S04]  /*04e0*/  STG.E desc[UR6][R4.64+0x30], R9 ;  /* 0x0000300904007986 */ /* 0x0001e8000c101906 */
[----:B------:R-:W3:Y:S02]  /*04f0*/  LDG.E R0, desc[UR6][R6.64+0x34] ;  /* 0x0000340606007981 */ /* 0x000ee4000c1e1900 */
[----:B---3--:R-:W-:-:S05]  /*0500*/  IMAD.IADD R17, R0, 0x1, R9 ;  /* 0x0000000100117824 */ /* 0x008fca00078e0209 */
[----:B------:R0:W-:Y:S04]  /*0510*/  STG.E desc[UR6][R4.64+0x34], R17 ;  /* 0x0000341104007986 */ /* 0x0001e8000c101906 */
[----:B------:R-:W3:Y:S02]  /*0520*/  LDG.E R0, desc[UR6][R6.64+0x38] ;  /* 0x0000380606007981 */ /* 0x000ee4000c1e1900 */
[----:B---3--:R-:W-:-:S05]  /*0530*/  IMAD.IADD R19, R17, 0x1, R0 ;  /* 0x0000000111137824 */ /* 0x008fca00078e0200 */
[----:B------:R0:W-:Y:S04]  /*0540*/  STG.E desc[UR6][R4.64+0x38], R19 ;  /* 0x0000381304007986 */ /* 0x0001e8000c101906 */
[----:B------:R-:W3:Y:S01]  /*0550*/  LDG.E R0, desc[UR6][R6.64+0x3c] ;  /* 0x00003c0606007981 */ /* 0x000ee2000c1e1900 */
[C---:B------:R-:W-:Y:S01]  /*0560*/  IADD3 R12, P0, PT, R4.reuse, 0x10, RZ ;  /* 0x00000010040c7810 */ /* 0x040fe20007f1e0ff */
[----:B------:R-:W-:Y:S01]  /*0570*/  UMOV UR4, 0xc ;  /* 0x0000000c00047882 */ /* 0x000fe20000000000 */
[----:B------:R-:W-:-:S03]  /*0580*/  IADD3 R2, P1, PT, R4, 0x40, RZ ;  /* 0x0000004004027810 */ /* 0x000fc60007f3e0ff */
[--C-:B-1----:R-:W-:Y:S02]  /*0590*/  IMAD.X R13, RZ, RZ, R5.reuse, P0 ;  /* 0x000000ffff0d7224 */ /* 0x102fe400000e0605 */
[----:B--2---:R-:W-:Y:S02]  /*05a0*/  IMAD.X R15, RZ, RZ, R5, P1 ;  /* 0x000000ffff0f7224 */ /* 0x004fe400008e0605 */
[----:B---3--:R-:W-:Y:S01]  /*05b0*/  IMAD.IADD R11, R19, 0x1, R0 ;  /* 0x00000001130b7824 */ /* 0x008fe200078e0200 */
[----:B------:R-:W-:-:S04]  /*05c0*/  IADD3 R0, P2, PT, R6, 0x38, RZ ;  /* 0x0000003806007810 */ /* 0x000fc80007f5e0ff */
[----:B------:R0:W-:Y:S01]  /*05d0*/  STG.E desc[UR6][R4.64+0x3c], R11 ;  /* 0x00003c0b04007986 */ /* 0x0001e2000c101906 */
[----:B------:R-:W-:-:S08]  /*05e0*/  IADD3.X R21, PT, PT, RZ, R7, RZ, P2, !PT ;  /* 0x00000007ff157210 */ /* 0x000fd000017fe4ff */
.L_x_1:
[----:B------:R-:W-:Y:S02]  /*05f0*/  IMAD.MOV.U32 R6, RZ, RZ, R0 ;  /* 0x000000ffff067224 */ /* 0x000fe400078e0000 */
[----:B------:R-:W-:-:S05]  /*0600*/  IMAD.MOV.U32 R7, RZ, RZ, R21 ;  /* 0x000000ffff077224 */ /* 0x000fca00078e0015 */
[----:B------:R-:W2:Y:S01]  /*0610*/  LDG.E R0, desc[UR6][R6.64+0x8] ;  /* 0x0000080606007981 */ /* 0x000ea2000c1e1900 */
[----:B-1----:R-:W-:Y:S02]  /*0620*/  IMAD.MOV.U32 R8, RZ, RZ, R2 ;  /* 0x000000ffff087224 */ /* 0x002fe400078e0002 */
[----:B0-----:R-:W-:Y:S01]  /*0630*/  IMAD.MOV.U32 R9, RZ, RZ, R15 ;  /* 0x000000ffff097224 */ /* 0x001fe200078e000f */
[----:B--2---:R-:W-:-:S05]  /*0640*/  IADD3 R11, PT, PT, R0, R11, RZ ;  /* 0x0000000b000b7210 */ /* 0x004fca0007ffe0ff */
[----:B------:R0:W-:Y:S04]  /*0650*/  STG.E desc[UR6][R8.64], R11 ;  /* 0x0000000b08007986 */ /* 0x0001e8000c101906 */
[----:B------:R-:W2:Y:S02]  /*0660*/  LDG.E R0, desc[UR6][R6.64+0xc] ;  /* 0x00000c0606007981 */ /* 0x000ea4000c1e1900 */
[----:B--2---:R-:W-:-:S05]  /*0670*/  IMAD.IADD R15, R0, 0x1, R11 ;  /* 0x00000001000f7824 */ /* 0x004fca00078e020b */
[----:B------:R1:W-:Y:S04]  /*0680*/  STG.E desc[UR6][R8.64+0x4], R15 ;  /* 0x0000040f08007986 */ /* 0x0003e8000c101906 */
        /* <DEDUP_REMOVED lines=19> */
[----:B0-----:R-:W-:-:S05]  /*07c0*/  IADD3 R11, PT, PT, R19, R0, RZ ;  /* 0x00000000130b7210 */ /* 0x001fca0007ffe0ff */
        /* <DEDUP_REMOVED lines=14> */
[----:B-1----:R-:W-:-:S05]  /*08b0*/  IADD3 R15, PT, PT, R0, R11, RZ ;  /* 0x0000000b000f7210 */ /* 0x002fca0007ffe0ff */
        /* <DEDUP_REMOVED lines=81> */
[----:B------:R-:W-:Y:S04]  /*0dd0*/  STG.E desc[UR6][R8.64+0xa0], R11 ;  /* 0x0000a00b08007986 */ /* 0x000fe8000c101906 */
[----:B------:R-:W4:Y:S02]  /*0de0*/  LDG.E R0, desc[UR6][R6.64+0xac] ;  /* 0x0000ac0606007981 */ /* 0x000f24000c1e1900 */
[----:B----4-:R-:W-:-:S05]  /*0df0*/  IMAD.IADD R21, R0, 0x1, R11 ;  /* 0x0000000100157824 */ /* 0x010fca00078e020b */
[----:B------:R-:W-:Y:S04]  /*0e00*/  STG.E desc[UR6][R8.64+0xa4], R21 ;  /* 0x0000a41508007986 */ /* 0x000fe8000c101906 */
[----:B------:R-:W4:Y:S02]  /*0e10*/  LDG.E R0, desc[UR6][R6.64+0xb0] ;  /* 0x0000b00606007981 */ /* 0x000f24000c1e1900 */
[----:B----4-:R-:W-:-:S05]  /*0e20*/  IMAD.IADD R23, R21, 0x1, R0 ;  /* 0x0000000115177824 */ /* 0x010fca00078e0200 */
[----:B------:R-:W-:Y:S04]  /*0e30*/  STG.E desc[UR6][R8.64+0xa8], R23 ;  /* 0x0000a81708007986 */ /* 0x000fe8000c101906 */
[----:B------:R-:W4:Y:S02]  /*0e40*/  LDG.E R0, desc[UR6][R6.64+0xb4] ;  /* 0x0000b40606007981 */ /* 0x000f24000c1e1900 */
[----:B----4-:R-:W-:-:S05]  /*0e50*/  IADD3 R25, PT, PT, R23, R0, RZ ;  /* 0x0000000017197210 */ /* 0x010fca0007ffe0ff */
[----:B------:R-:W-:Y:S04]  /*0e60*/  STG.E desc[UR6][R8.64+0xac], R25 ;  /* 0x0000ac1908007986 */ /* 0x000fe8000c101906 */
        /* <DEDUP_REMOVED lines=9> */
[----:B------:R-:W2:Y:S01]  /*0f00*/  LDG.E R0, desc[UR6][R6.64+0xc4] ;  /* 0x0000c40606007981 */ /* 0x000ea2000c1e1900 */
[----:B------:R-:W-:Y:S01]  /*0f10*/  UIADD3 UR4, UPT, UPT, UR4, 0x30, URZ ;  /* 0x0000003004047890 */ /* 0x000fe2000fffe0ff */
[----:B------:R-:W-:-:S03]  /*0f20*/  IADD3 R2, P0, PT, R8, 0xc0, RZ ;  /* 0x000000c008027810 */ /* 0x000fc60007f1e0ff */
[----:B------:R-:W-:Y:S02]  /*0f30*/  UISETP.NE.AND UP0, UPT, UR4, 0xfc, UPT ;  /* 0x000000fc0400788c */ /* 0x000fe4000bf05270 */
[----:B0-----:R-:W-:Y:S02]  /*0f40*/  IMAD.X R15, RZ, RZ, R9, P0 ;  /* 0x000000ffff0f7224 */ /* 0x001fe400000e0609 */
[----:B--2---:R-:W-:Y:S01]  /*0f50*/  IMAD.IADD R11, R19, 0x1, R0 ;  /* 0x00000001130b7824 */ /* 0x004fe200078e0200 */
[----:B------:R-:W-:-:S04]  /*0f60*/  IADD3 R0, P1, PT, R6, 0xc0, RZ ;  /* 0x000000c006007810 */ /* 0x000fc80007f3e0ff */
[----:B------:R1:W-:Y:S01]  /*0f70*/  STG.E desc[UR6][R8.64+0xbc], R11 ;  /* 0x0000bc0b08007986 */ /* 0x0003e2000c101906 */
[----:B------:R-:W-:Y:S01]  /*0f80*/  IADD3.X R21, PT, PT, RZ, R7, RZ, P1, !PT ;  /* 0x00000007ff157210 */ /* 0x000fe20000ffe4ff */
[----:B------:R-:W-:Y:S07]  /*0f90*/  BRA.U UP0, `(.L_x_1) ;  /* 0xfffffff500947547 */ /* 0x000fee000b83ffff */
[----:B------:R-:W-:Y:S01]  /*0fa0*/  BSSY.RECONVERGENT B0, `(.L_x_2) ;  /* 0x0000037000007945 */ /* 0x000fe20003800200 */
[----:B-1----:R-:W-:-:S07]  /*0fb0*/  IMAD.MOV.U32 R9, RZ, RZ, RZ ;  /* 0x000000ffff097224 */ /* 0x002fce00078e00ff */
.L_x_4:
[----:B------:R-:W-:-:S05]  /*0fc0*/  IMAD.WIDE.U32 R6, R9, 0x4, R4 ;  /* 0x0000000409067825 */ /* 0x000fca00078e0004 */
[----:B------:R-:W2:Y:S02]  /*0fd0*/  LDG.E R2, desc[UR6][R6.64] ;  /* 0x0000000606027981 */ /* 0x000ea4000c1e1900 */
[----:B--2---:R-:W-:-:S13]  /*0fe0*/  ISETP.NE.AND P0, PT, R2, RZ, PT ;  /* 0x000000ff0200720c */ /* 0x004fda0003f05270 */
[----:B------:R-:W-:Y:S05]  /*0ff0*/  @P0 BRA `(.L_x_3) ;  /* 0x0000000000c40947 */ /* 0x000fea0003800000 */
        /* <DEDUP_REMOVED lines=45> */
[----:B------:R-:W-:-:S05]  /*12d0*/  VIADD R9, R9, 0x10 ;  /* 0x0000001009097836 */ /* 0x000fca0000000000 */
[----:B------:R-:W-:-:S13]  /*12e0*/  ISETP.NE.AND P0, PT, R9, 0x100, PT ;  /* 0x000001000900780c */ /* 0x000fda0003f05270 */
[----:B------:R-:W-:Y:S05]  /*12f0*/  @P0 BRA `(.L_x_4) ;  /* 0xfffffffc00300947 */ /* 0x000fea000383ffff */
[----:B------:R-:W-:-:S07]  /*1300*/  IMAD.MOV.U32 R2, RZ, RZ, 0x100001 ;  /* 0x00100001ff027424 */ /* 0x000fce00078e00ff */
.L_x_3:
[----:B------:R-:W-:Y:S05]  /*1310*/  BSYNC.RECONVERGENT B0 ;  /* 0x0000000000007941 */ /* 0x000fea0003800200 */
.L_x_2:
[----:B------:R-:W0:Y:S01]  /*1320*/  LDC.64 R16, c[0x0][0x390] ;  /* 0x0000e400ff107b82 */ /* 0x000e220000000a00 */
[----:B------:R-:W-:Y:S01]  /*1330*/  IADD3 R0, PT, PT, -R2, 0x100000, RZ ;  /* 0x0010000002007810 */ /* 0x000fe20007ffe1ff */
[----:B------:R-:W-:-:S03]  /*1340*/  UMOV UR4, URZ ;  /* 0x000000ff00047c82 */ /* 0x000fc60008000000 */
[----:B------:R-:W-:-:S04]  /*1350*/  I2FP.F32.S32 R0, R0 ;  /* 0x0000000000007245 */ /* 0x000fc80000201400 */
[----:B------:R1:W2:Y:S03]  /*1360*/  F2F.F64.F32 R14, R0 ;  /* 0x00000000000e7310 */ /* 0x0002a60000201800 */
.L_x_21:
[----:B---3--:R-:W3:Y:S01]  /*1370*/  LDG.E R9, desc[UR6][R12.64+-0x10] ;  /* 0xfffff0060c097981 */ /* 0x008ee2000c1e1900 */
[----:B--2---:R-:W2:Y:S01]  /*1380*/  MUFU.RCP64H R5, R15 ;  /* 0x0000000f00057308 */ /* 0x004ea20000001800 */
[----:B------:R-:W-:Y:S01]  /*1390*/  HFMA2 R4, -RZ, RZ, 0, 5.9604644775390625e-08 ;  /* 0x00000001ff047431 */ /* 0x000fe200000001ff */
[----:B------:R-:W-:Y:S01]  /*13a0*/  SHF.R.S32.HI R18, RZ, 0x1f, R3 ;  /* 0x0000001fff127819 */ /* 0x000fe20000011403 */
[----:B------:R-:W-:Y:S04]  /*13b0*/  BSSY.RECONVERGENT B0, `(.L_x_5) ;  /* 0x000001b000007945 */ /* 0x000fe80003800200 */
[----:B--2---:R-:W-:-:S08]  /*13c0*/  DFMA R6, -R14, R4, 1 ;  /* 0x3ff000000e06742b */ /* 0x004fd00000000104 */
[----:B------:R-:W-:-:S08]  /*13d0*/  DFMA R6, R6, R6, R6 ;  /* 0x000000060606722b */ /* 0x000fd00000000006 */
[----:B------:R-:W-:Y:S01]  /*13e0*/  DFMA R4, R4, R6, R4 ;  /* 0x000000060404722b */ /* 0x000fe20000000004 */
[----:B---3--:R-:W-:-:S05]  /*13f0*/  IMAD.IADD R9, R9, 0x1, -R2 ;  /* 0x0000000109097824 */ /* 0x008fca00078e0a02 */
[----:B-1----:R-:W-:Y:S02]  /*1400*/  I2FP.F32.S32 R0, R9 ;  /* 0x0000000900007245 */ /* 0x002fe40000201400 */
[----:B------:R-:W-:Y:S02]  /*1410*/  DFMA R8, -R14, R4, 1 ;  /* 0x3ff000000e08742b */ /* 0x000fe40000000104 */
[----:B------:R-:W1:Y:S06]  /*1420*/  F2F.F64.F32 R6, R0 ;  /* 0x0000000000067310 */ /* 0x000e6c0000201800 */
[----:B------:R-:W-:-:S02]  /*1430*/  DFMA R4, R4, R8, R4 ;  /* 0x000000080404722b */ /* 0x000fc40000000004 */
[----:B-1----:R-:W-:-:S08]  /*1440*/  DMUL R6, R6, 255 ;  /* 0x406fe00006067828 */ /* 0x002fd00000000000 */
[----:B------:R-:W-:Y:S02]  /*1450*/  DMUL R8, R6, R4 ;  /* 0x0000000406087228 */ /* 0x000fe40000000000 */
[----:B------:R-:W-:-:S06]  /*1460*/  FSETP.GEU.AND P3, PT, |R7|, 6.5827683646048100446e-37, PT ;  /* 0x036000000700780b */ /* 0x000fcc0003f6e200 */
[----:B------:R-:W-:-:S08]  /*1470*/  DFMA R10, -R14, R8, R6 ;  /* 0x000000080e0a722b */ /* 0x000fd00000000106 */
[----:B------:R-:W-:Y:S01]  /*1480*/  DFMA R4, R4, R10, R8 ;  /* 0x0000000a0404722b */ /* 0x000fe20000000008 */
[----:B0-----:R-:W-:-:S04]  /*1490*/  IADD3 R10, P1, P2, R3, 0x3, R16 ;  /* 0x00000003030a7810 */ /* 0x001fc80007a3e010 */
[----:B------:R-:W-:-:S05]  /*14a0*/  IADD3.X R11, PT, PT, R18, R17, RZ, P1, P2 ;  /* 0x00000011120b7210 */ /* 0x000fca0000fe44ff */
[----:B------:R-:W-:-:S05]  /*14b0*/  FFMA R8, RZ, R15, R5 ;  /* 0x0000000fff087223 */ /* 0x000fca0000000005 */
[----:B------:R-:W-:-:S13]  /*14c0*/  FSETP.GT.AND P0, PT, |R8|, 1.469367938527859385e-39, PT ;  /* 0x001000000800780b */ /* 0x000fda0003f04200 */
[----:B------:R-:W-:Y:S05]  /*14d0*/  @P0 BRA P3, `(.L_x_6) ;  /* 0x0000000000200947 */ /* 0x000fea0001800000 */
[----:B------:R-:W-:Y:S01]  /*14e0*/  IMAD.MOV.U32 R8, RZ, RZ, R6 ;  /* 0x000000ffff087224 */ /* 0x000fe200078e0006 */
[----:B------:R-:W-:Y:S01]  /*14f0*/  MOV R5, R15 ;  /* 0x0000000f00057202 */ /* 0x000fe20000000f00 */
[----:B------:R-:W-:Y:S01]  /*1500*/  IMAD.MOV.U32 R9, RZ, RZ, R7 ;  /* 0x000000ffff097224 */ /* 0x000fe200078e0007 */
[----:B------:R-:W-:Y:S01]  /*1510*/  MOV R0, 0x1540 ;  /* 0x0000154000007802 */ /* 0x000fe20000000f00 */
[----:B------:R-:W-:-:S07]  /*1520*/  IMAD.MOV.U32 R4, RZ, RZ, R14 ;  /* 0x000000ffff047224 */ /* 0x000fce00078e000e */
[----:B------:R-:W-:Y:S05]  /*1530*/  CALL.REL.NOINC `($__internal_0_$__cuda_sm20_div_rn_f64_full) ;  /* 0x0000000c00dc7944 */ /* 0x000fea0003c00000 */
[----:B------:R-:W-:Y:S02]  /*1540*/  IMAD.MOV.U32 R4, RZ, RZ, R20 ;  /* 0x000000ffff047224 */ /* 0x000fe400078e0014 */
[----:B------:R-:W-:-:S07]  /*1550*/  IMAD.MOV.U32 R5, RZ, RZ, R21 ;  /* 0x000000ffff057224 */ /* 0x000fce00078e0015 */
.L_x_6:
[----:B------:R-:W-:Y:S05]  /*1560*/  BSYNC.RECONVERGENT B0 ;  /* 0x0000000000007941 */ /* 0x000fea0003800200 */
.L_x_5:
[----:B------:R-:W-:Y:S02]  /*1570*/  IMAD.MOV.U32 R7, RZ, RZ, 0x3fe00000 ;  /* 0x3fe00000ff077424 */ /* 0x000fe400078e00ff */
[----:B------:R-:W-:-:S03]  /*1580*/  IMAD.MOV.U32 R6, RZ, RZ, RZ ;  /* 0x000000ffff067224 */ /* 0x000fc600078e00ff */
[----:B------:R-:W-:-:S06]  /*1590*/  LOP3.LUT R7, R7, 0x80000000, R5, 0xb8, !PT ;  /* 0x8000000007077812 */ /* 0x000fcc00078eb805 */
[----:B------:R-:W-:-:S06]  /*15a0*/  DADD.RZ R4, R6, R4 ;  /* 0x0000000006047229 */ /* 0x000fcc000000c004 */
[----:B------:R-:W0:Y:S02]  /*15b0*/  F2I.U32.F64.TRUNC R19, R4 ;  /* 0x0000000400137311 */ /* 0x000e24000030d000 */
[----:B0-----:R0:W-:Y:S04]  /*15c0*/  STG.E.U8 desc[UR6][R10.64+-0x3], R19 ;  /* 0xfffffd130a007986 */ /* 0x0011e8000c101106 */
[----:B------:R-:W2:Y:S02]  /*15d0*/  LDG.E R21, desc[UR6][R12.64+-0xc] ;  /* 0xfffff4060c157981 */ /* 0x000ea4000c1e1900 */
[----:B------:R-:W1:Y:S01]  /*15e0*/  MUFU.RCP64H R7, R15 ;  /* 0x0000000f00077308 */ /* 0x000e620000001800 */
[----:B------:R-:W-:Y:S01]  /*15f0*/  MOV R6, 0x1 ;  /* 0x0000000100067802 */ /* 0x000fe20000000f00 */
[----:B------:R-:W-:Y:S05]  /*1600*/  BSSY.RECONVERGENT B0, `(.L_x_7) ;  /* 0x0000017000007945 */ /* 0x000fea0003800200 */
[----:B-1----:R-:W-:-:S08]  /*1610*/  DFMA R8, -R14, R6, 1 ;  /* 0x3ff000000e08742b */ /* 0x002fd00000000106 */
[----:B------:R-:W-:-:S08]  /*1620*/  DFMA R8, R8, R8, R8 ;  /* 0x000000080808722b */ /* 0x000fd00000000008 */
[----:B------:R-:W-:-:S08]  /*1630*/  DFMA R8, R6, R8, R6 ;  /* 0x000000080608722b */ /* 0x000fd00000000006 */
[----:B------:R-:W-:-:S08]  /*1640*/  DFMA R4, -R14, R8, 1 ;  /* 0x3ff000000e04742b */ /* 0x000fd00000000108 */
[----:B0-----:R-:W-:Y:S01]  /*1650*/  DFMA R18, R8, R4, R8 ;  /* 0x000000040812722b */ /* 0x001fe20000000008 */
[----:B--2---:R-:W-:-:S05]  /*1660*/  IMAD.IADD R21, R21, 0x1, -R2 ;  /* 0x0000000115157824 */ /* 0x004fca00078e0a02 */
[----:B------:R-:W-:-:S04]  /*1670*/  I2FP.F32.S32 R21, R21 ;  /* 0x0000001500157245 */ /* 0x000fc80000201400 */
[----:B------:R-:W0:Y:S02]  /*1680*/  F2F.F64.F32 R6, R21 ;  /* 0x0000001500067310 */ /* 0x000e240000201800 */
[----:B0-----:R-:W-:-:S08]  /*1690*/  DMUL R8, R6, 255 ;  /* 0x406fe00006087828 */ /* 0x001fd00000000000 */
[----:B------:R-:W-:Y:S02]  /*16a0*/  DMUL R4, R18, R8 ;  /* 0x0000000812047228 */ /* 0x000fe40000000000 */
[----:B------:R-:W-:-:S06]  /*16b0*/  FSETP.GEU.AND P1, PT, |R9|, 6.5827683646048100446e-37, PT ;  /* 0x036000000900780b */ /* 0x000fcc0003f2e200 */
[----:B------:R-:W-:-:S08]  /*16c0*/  DFMA R6, -R14, R4, R8 ;  /* 0x000000040e06722b */ /* 0x000fd00000000108 */
[----:B------:R-:W-:-:S10]  /*16d0*/  DFMA R4, R18, R6, R4 ;  /* 0x000000061204722b */ /* 0x000fd40000000004 */
[----:B------:R-:W-:-:S05]  /*16e0*/  FFMA R0, RZ, R15, R5 ;  /* 0x0000000fff007223 */ /* 0x000fca0000000005 */
[----:B------:R-:W-:-:S13]  /*16f0*/  FSETP.GT.AND P0, PT, |R0|, 1.469367938527859385e-39, PT ;  /* 0x001000000000780b */ /* 0x000fda0003f04200 */
[----:B------:R-:W-:Y:S05]  /*1700*/  @P0 BRA P1, `(.L_x_8) ;  /* 0x0000000000180947 */ /* 0x000fea0000800000 */
[----:B------:R-:W-:Y:S01]  /*1710*/  IMAD.MOV.U32 R4, RZ, RZ, R14 ;  /* 0x000000ffff047224 */ /* 0x000fe200078e000e */
[----:B------:R-:W-:Y:S01]  /*1720*/  MOV R0, 0x1750 ;  /* 0x0000175000007802 */ /* 0x000fe20000000f00 */
[----:B------:R-:W-:-:S07]  /*1730*/  IMAD.MOV.U32 R5, RZ, RZ, R15 ;  /* 0x000000ffff057224 */ /* 0x000fce00078e000f */
[----:B------:R-:W-:Y:S05]  /*1740*/  CALL.REL.NOINC `($__internal_0_$__cuda_sm20_div_rn_f64_full) ;  /* 0x0000000c00587944 */ /* 0x000fea0003c00000 */
[----:B------:R-:W-:Y:S01]  /*1750*/  IMAD.MOV.U32 R4, RZ, RZ, R20 ;  /* 0x000000ffff047224 */ /* 0x000fe200078e0014 */
[----:B------:R-:W-:-:S07]  /*1760*/  MOV R5, R21 ;  /* 0x0000001500057202 */ /* 0x000fce0000000f00 */
.L_x_8:
[----:B------:R-:W-:Y:S05]  /*1770*/  BSYNC.RECONVERGENT B0 ;  /* 0x0000000000007941 */ /* 0x000fea0003800200 */
.L_x_7:
        /* <DEDUP_REMOVED lines=8> */
[----:B------:R-:W-:Y:S01]  /*1800*/  IMAD.MOV.U32 R6, RZ, RZ, 0x1 ;  /* 0x00000001ff067424 */ /* 0x000fe200078e00ff */
        /* <DEDUP_REMOVED lines=17> */
[----:B------:R-:W-:Y:S01]  /*1920*/  MOV R4, R14 ;  /* 0x0000000e00047202 */ /* 0x000fe20000000f00 */
[----:B------:R-:W-:Y:S01]  /*1930*/  IMAD.MOV.U32 R5, RZ, RZ, R15 ;  /* 0x000000ffff057224 */ /* 0x000fe200078e000f */
[----:B------:R-:W-:-:S07]  /*1940*/  MOV R0, 0x1960 ;  /* 0x0000196000007802 */ /* 0x000fce0000000f00 */
[----:B------:R-:W-:Y:S05]  /*1950*/  CALL.REL.NOINC `($__internal_0_$__cuda_sm20_div_rn_f64_full) ;  /* 0x0000000800d47944 */ /* 0x000fea0003c00000 */
[----:B------:R-:W-:Y:S02]  /*1960*/  IMAD.MOV.U32 R4, RZ, RZ, R20 ;  /* 0x000000ffff047224 */ /* 0x000fe400078e0014 */
[----:B------:R-:W-:-:S07]  /*1970*/  IMAD.MOV.U32 R5, RZ, RZ, R21 ;  /* 0x000000ffff057224 */ /* 0x000fce00078e0015 */
.L_x_10:
[----:B------:R-:W-:Y:S05]  /*1980*/  BSYNC.RECONVERGENT B0 ;  /* 0x0000000000007941 */ /* 0x000fea0003800200 */
.L_x_9:
[----:B------:R-:W-:Y:S01]  /*1990*/  IMAD.MOV.U32 R7, RZ, RZ, 0x3fe00000 ;  /* 0x3fe00000ff077424 */ /* 0x000fe200078e00ff */
[----:B------:R-:W-:-:S04]  /*19a0*/  MOV R6, RZ ;  /* 0x000000ff00067202 */ /* 0x000fc80000000f00 */
        /* <DEDUP_REMOVED lines=28> */
[----:B------:R-:W-:Y:S01]  /*1b70*/  MOV R4, R20 ;  /* 0x0000001400047202 */ /* 0x000fe20000000f00 */
[----:B------:R-:W-:-:S07]  /*1b80*/  IMAD.MOV.U32 R5, RZ, RZ, R21 ;  /* 0x000000ffff057224 */ /* 0x000fce00078e0015 */
.L_x_12:
[----:B------:R-:W-:Y:S05]  /*1b90*/  BSYNC.RECONVERGENT B0 ;  /* 0x0000000000007941 */ /* 0x000fea0003800200 */
.L_x_11:
        /* <DEDUP_REMOVED lines=15> */
[----:B--2---:R-:W-:-:S04]  /*1c90*/  IADD3 R21, PT, PT, R21, -R2, RZ ;  /* 0x8000000215157210 */ /* 0x004fc80007ffe0ff */
        /* <DEDUP_REMOVED lines=14> */
[----:B------:R-:W-:Y:S02]  /*1d80*/  IMAD.MOV.U32 R4, RZ, RZ, R20 ;  /* 0x000000ffff047224 */ /* 0x000fe400078e0014 */
[----:B------:R-:W-:-:S07]  /*1d90*/  IMAD.MOV.U32 R5, RZ, RZ, R21 ;  /* 0x000000ffff057224 */ /* 0x000fce00078e0015 */
.L_x_14:
[----:B------:R-:W-:Y:S05]  /*1da0*/  BSYNC.RECONVERGENT B0 ;  /* 0x0000000000007941 */ /* 0x000fea0003800200 */
.L_x_13:
[----:B------:R-:W-:Y:S01]  /*1db0*/  MOV R7, 0x3fe00000 ;  /* 0x3fe0000000077802 */ /* 0x000fe20000000f00 */
        /* <DEDUP_REMOVED lines=31> */
.L_x_16:
[----:B------:R-:W-:Y:S05]  /*1fb0*/  BSYNC.RECONVERGENT B0 ;  /* 0x0000000000007941 */ /* 0x000fea0003800200 */
.L_x_15:
        /* <DEDUP_REMOVED lines=32> */
.L_x_18:
[----:B------:R-:W-:Y:S05]  /*21c0*/  BSYNC.RECONVERGENT B0 ;  /* 0x0000000000007941 */ /* 0x000fea0003800200 */
.L_x_17:
        /* <DEDUP_REMOVED lines=32> */
.L_x_20:
[----:B------:R-:W-:Y:S05]  /*23d0*/  BSYNC.RECONVERGENT B0 ;  /* 0x0000000000007941 */ /* 0x000fea0003800200 */
.L_x_19:
[----:B------:R-:W-:Y:S01]  /*23e0*/  MOV R7, 0x3fe00000 ;  /* 0x3fe0000000077802 */ /* 0x000fe20000000f00 */
[----:B------:R-:W-:Y:S01]  /*23f0*/  IMAD.MOV.U32 R6, RZ, RZ, RZ ;  /* 0x000000ffff067224 */ /* 0x000fe200078e00ff */
[----:B------:R-:W-:Y:S01]  /*2400*/  UIADD3 UR4, UPT, UPT, UR4, 0x8, URZ ;  /* 0x0000000804047890 */ /* 0x000fe2000fffe0ff */
[----:B------:R-:W-:Y:S01]  /*2410*/  IADD3 R12, P0, PT, R12, 0x20, RZ ;  /* 0x000000200c0c7810 */ /* 0x000fe20007f1e0ff */
[----:B------:R-:W-:Y:S01]  /*2420*/  VIADD R3, R3, 0x8 ;  /* 0x0000000803037836 */ /* 0x000fe20000000000 */
[----:B------:R-:W-:Y:S01]  /*2430*/  LOP3.LUT R7, R7, 0x80000000, R5, 0xb8, !PT ;  /* 0x8000000007077812 */ /* 0x000fe200078eb805 */
[----:B------:R-:W-:Y:S02]  /*2440*/  UISETP.NE.AND UP0, UPT, UR4, 0x100, UPT ;  /* 0x000001000400788c */ /* 0x000fe4000bf05270 */
[----:B------:R-:W-:-:S03]  /*2450*/  IMAD.X R13, RZ, RZ, R13, P0 ;  /* 0x000000ffff0d7224 */ /* 0x000fc600000e060d */
[----:B------:R-:W-:-:S10]  /*2460*/  DADD.RZ R4, R6, R4 ;  /* 0x0000000006047229 */ /* 0x000fd4000000c004 */
[----:B------:R-:W0:Y:S02]  /*2470*/  F2I.U32.F64.TRUNC R5, R4 ;  /* 0x0000000400057311 */ /* 0x000e24000030d000 */
[----:B0-----:R3:W-:Y:S01]  /*2480*/  STG.E.U8 desc[UR6][R10.64+0x4], R5 ;  /* 0x000004050a007986 */ /* 0x0017e2000c101106 */
[----:B------:R-:W-:Y:S05]  /*2490*/  BRA.U UP0, `(.L_x_21) ;  /* 0xffffffed00b47547 */ /* 0x000fea000b83ffff */
[----:B------:R-:W-:Y:S05]  /*24a0*/  EXIT ;  /* 0x000000000000794d */ /* 0x000fea0003800000 */
        .weak           $__internal_0_$__cuda_sm20_div_rn_f64_full
        .type           $__internal_0_$__cuda_sm20_div_rn_f64_full,@function
        .size           $__internal_0_$__cuda_sm20_div_rn_f64_full,(.L_x_28 - $__internal_0_$__cuda_sm20_div_rn_f64_full)
$__internal_0_$__cuda_sm20_div_rn_f64_full:
[----:B------:R-:W-:Y:S01]  /*24b0*/  FSETP.GEU.AND P2, PT, |R9|, 1.469367938527859385e-39, PT ;  /* 0x001000000900780b */ /* 0x000fe20003f4e200 */
[----:B------:R-:W-:Y:S01]  /*24c0*/  IMAD.MOV.U32 R27, RZ, RZ, 0x1ca00000 ;  /* 0x1ca00000ff1b7424 */ /* 0x000fe200078e00ff */
[C---:B------:R-:W-:Y:S01]  /*24d0*/  FSETP.GEU.AND P0, PT, |R5|.reuse, 1.469367938527859385e-39, PT ;  /* 0x001000000500780b */ /* 0x040fe20003f0e200 */
[----:B------:R-:W-:Y:S01]  /*24e0*/  IMAD.MOV.U32 R18, RZ, RZ, R8 ;  /* 0x000000ffff127224 */ /* 0x000fe200078e0008 */
[----:B------:R-:W-:Y:S01]  /*24f0*/  LOP3.LUT R6, R5, 0x800fffff, RZ, 0xc0, !PT ;  /* 0x800fffff05067812 */ /* 0x000fe200078ec0ff */
[----:B------:R-:W-:Y:S01]  /*2500*/  BSSY.RECONVERGENT B1, `(.L_x_22) ;  /* 0x0000052000017945 */ /* 0x000fe20003800200 */
[----:B------:R-:W-:Y:S02]  /*2510*/  LOP3.LUT R26, R9, 0x7ff00000, RZ, 0xc0, !PT ;  /* 0x7ff00000091a7812 */ /* 0x000fe400078ec0ff */
[----:B------:R-:W-:Y:S02]  /*2520*/  LOP3.LUT R7, R6, 0x3ff00000, RZ, 0xfc, !PT ;  /* 0x3ff0000006077812 */ /* 0x000fe400078efcff */
[----:B------:R-:W-:-:S02]  /*2530*/  MOV R6, R4 ;  /* 0x0000000400067202 */ /* 0x000fc40000000f00 */
[C---:B------:R-:W-:Y:S01]  /*2540*/  LOP3.LUT R29, R5.reuse, 0x7ff00000, RZ, 0xc0, !PT ;  /* 0x7ff00000051d7812 */ /* 0x040fe200078ec0ff */
[----:B------:R-:W-:Y:S01]  /*2550*/  @!P2 IMAD.MOV.U32 R22, RZ, RZ, RZ ;  /* 0x000000ffff16a224 */ /* 0x000fe200078e00ff */
[----:B------:R-:W-:Y:S01]  /*2560*/  @!P2 LOP3.LUT R19, R5, 0x7ff00000, RZ, 0xc0, !PT ;  /* 0x7ff000000513a812 */ /* 0x000fe200078ec0ff */
[----:B------:R-:W-:Y:S01]  /*2570*/  @!P0 DMUL R6, R4, 8.98846567431157953865e+307 ;  /* 0x7fe0000004068828 */ /* 0x000fe20000000000 */
[C---:B------:R-:W-:Y:S02]  /*2580*/  ISETP.GE.U32.AND P1, PT, R26.reuse, R29, PT ;  /* 0x0000001d1a00720c */ /* 0x040fe40003f26070 */
[----:B------:R-:W-:Y:S02]  /*2590*/  @!P2 ISETP.GE.U32.AND P3, PT, R26, R19, PT ;  /* 0x000000131a00a20c */ /* 0x000fe40003f66070 */
[C---:B------:R-:W-:Y:S01]  /*25a0*/  SEL R19, R27.reuse, 0x63400000, !P1 ;  /* 0x634000001b137807 */ /* 0x040fe20004800000 */
[----:B------:R-:W0:Y:S01]  /*25b0*/  MUFU.RCP64H R21, R7 ;  /* 0x0000000700157308 */ /* 0x000e220000001800 */
[----:B------:R-:W-:-:S02]  /*25c0*/  @!P2 SEL R23, R27, 0x63400000, !P3 ;  /* 0x634000001b17a807 */ /* 0x000fc40005800000 */
[--C-:B------:R-:W-:Y:S02]  /*25d0*/  LOP3.LUT R19, R19, 0x800fffff, R9.reuse, 0xf8, !PT ;  /* 0x800fffff13137812 */ /* 0x100fe400078ef809 */
[----:B------:R-:W-:Y:S02]  /*25e0*/  @!P2 LOP3.LUT R23, R23, 0x80000000, R9, 0xf8, !PT ;  /* 0x800000001717a812 */ /* 0x000fe400078ef809 */
[----:B------:R-:W-:Y:S02]  /*25f0*/  MOV R20, 0x1 ;  /* 0x0000000100147802 */ /* 0x000fe40000000f00 */
[----:B------:R-:W-:Y:S02]  /*2600*/  @!P2 LOP3.LUT R23, R23, 0x100000, RZ, 0xfc, !PT ;  /* 0x001000001717a812 */ /* 0x000fe400078efcff */
[----:B------:R-:W-:-:S04]  /*2610*/  @!P0 LOP3.LUT R29, R7, 0x7ff00000, RZ, 0xc0, !PT ;  /* 0x7ff00000071d8812 */ /* 0x000fc800078ec0ff */
[----:B------:R-:W-:Y:S02]  /*2620*/  @!P2 DFMA R18, R18, 2, -R22 ;  /* 0x400000001212a82b */ /* 0x000fe40000000816 */
[----:B0-----:R-:W-:-:S08]  /*2630*/  DFMA R22, R20, -R6, 1 ;  /* 0x3ff000001416742b */ /* 0x001fd00000000806 */
[----:B------:R-:W-:-:S08]  /*2640*/  DFMA R22, R22, R22, R22 ;  /* 0x000000161616722b */ /* 0x000fd00000000016 */
[----:B------:R-:W-:-:S08]  /*2650*/  DFMA R22, R20, R22, R20 ;  /* 0x000000161416722b */ /* 0x000fd00000000014 */
[----:B------:R-:W-:-:S08]  /*2660*/  DFMA R20, R22, -R6, 1 ;  /* 0x3ff000001614742b */ /* 0x000fd00000000806 */
[----:B------:R-:W-:-:S08]  /*2670*/  DFMA R20, R22, R20, R22 ;  /* 0x000000141614722b */ /* 0x000fd00000000016 */
[----:B------:R-:W-:-:S08]  /*2680*/  DMUL R22, R20, R18 ;  /* 0x0000001214167228 */ /* 0x000fd00000000000 */
[----:B------:R-:W-:-:S08]  /*2690*/  DFMA R24, R22, -R6, R18 ;  /* 0x800000061618722b */ /* 0x000fd00000000012 */
[----:B------:R-:W-:Y:S01]  /*26a0*/  DFMA R24, R20, R24, R22 ;  /* 0x000000181418722b */ /* 0x000fe20000000016 */
[----:B------:R-:W-:Y:S01]  /*26b0*/  IMAD.MOV.U32 R22, RZ, RZ, R26 ;  /* 0x000000ffff167224 */ /* 0x000fe200078e001a */
[----:B------:R-:W-:-:S05]  /*26c0*/  @!P2 LOP3.LUT R22, R19, 0x7ff00000, RZ, 0xc0, !PT ;  /* 0x7ff000001316a812 */ /* 0x000fca00078ec0ff */
[----:B------:R-:W-:-:S05]  /*26d0*/  VIADD R20, R22, 0xffffffff ;  /* 0xffffffff16147836 */ /* 0x000fca0000000000 */
[----:B------:R-:W-:Y:S01]  /*26e0*/  ISETP.GT.U32.AND P0, PT, R20, 0x7feffffe, PT ;  /* 0x7feffffe1400780c */ /* 0x000fe20003f04070 */
[----:B------:R-:W-:-:S05]  /*26f0*/  VIADD R20, R29, 0xffffffff ;  /* 0xffffffff1d147836 */ /* 0x000fca0000000000 */
[----:B------:R-:W-:-:S13]  /*2700*/  ISETP.GT.U32.OR P0, PT, R20, 0x7feffffe, P0 ;  /* 0x7feffffe1400780c */ /* 0x000fda0000704470 */
[----:B------:R-:W-:Y:S05]  /*2710*/  @P0 BRA `(.L_x_23) ;  /* 0x00000000006c0947 */ /* 0x000fea0003800000 */
[----:B------:R-:W-:-:S04]  /*2720*/  LOP3.LUT R9, R5, 0x7ff00000, RZ, 0xc0, !PT ;  /* 0x7ff0000005097812 */ /* 0x000fc800078ec0ff */
[CC--:B------:R-:W-:Y:S02]  /*2730*/  VIADDMNMX R8, R26.reuse, -R9.reuse, 0xb9600000, !PT ;  /* 0xb96000001a087446 */ /* 0x0c0fe40007800909 */
[----:B------:R-:W-:Y:S02]  /*2740*/  ISETP.GE.U32.AND P0, PT, R26, R9, PT ;  /* 0x000000091a00720c */ /* 0x000fe40003f06070 */
[----:B------:R-:W-:Y:S02]  /*2750*/  VIMNMX R8, PT, PT, R8, 0x46a00000, PT ;  /* 0x46a0000008087848 */ /* 0x000fe40003fe0100 */
[----:B------:R-:W-:-:S04]  /*2760*/  SEL R27, R27, 0x63400000, !P0 ;  /* 0x634000001b1b7807 */ /* 0x000fc80004000000 */
[----:B------:R-:W-:Y:S01]  /*2770*/  IADD3 R22, PT, PT, -R27, R8, RZ ;  /* 0x000000081b167210 */ /* 0x000fe20007ffe1ff */
[----:B------:R-:W-:-:S04]  /*2780*/  IMAD.MOV.U32 R8, RZ, RZ, RZ ;  /* 0x000000ffff087224 */ /* 0x000fc800078e00ff */
[----:B------:R-:W-:-:S06]  /*2790*/  VIADD R9, R22, 0x7fe00000 ;  /* 0x7fe0000016097836 */ /* 0x000fcc0000000000 */
[----:B------:R-:W-:-:S10]  /*27a0*/  DMUL R20, R24, R8 ;  /* 0x0000000818147228 */ /* 0x000fd40000000000 */
[----:B------:R-:W-:-:S13]  /*27b0*/  FSETP.GTU.AND P0, PT, |R21|, 1.469367938527859385e-39, PT ;  /* 0x001000001500780b */ /* 0x000fda0003f0c200 */
[----:B------:R-:W-:Y:S05]  /*27c0*/  @P0 BRA `(.L_x_24) ;  /* 0x0000000000940947 */ /* 0x000fea0003800000 */
[----:B------:R-:W-:Y:S01]  /*27d0*/  DFMA R6, R24, -R6, R18 ;  /* 0x800000061806722b */ /* 0x000fe20000000012 */
[----:B------:R-:W-:-:S09]  /*27e0*/  IMAD.MOV.U32 R8, RZ, RZ, RZ ;  /* 0x000000ffff087224 */ /* 0x000fd200078e00ff */
[C---:B------:R-:W-:Y:S02]  /*27f0*/  FSETP.NEU.AND P0, PT, R7.reuse, RZ, PT ;  /* 0x000000ff0700720b */ /* 0x040fe40003f0d000 */
[----:B------:R-:W-:-:S04]  /*2800*/  LOP3.LUT R5, R7, 0x80000000, R5, 0x48, !PT ;  /* 0x8000000007057812 */ /* 0x000fc800078e4805 */
[----:B------:R-:W-:-:S07]  /*2810*/  LOP3.LUT R9, R5, R9, RZ, 0xfc, !PT ;  /* 0x0000000905097212 */ /* 0x000fce00078efcff */
[----:B------:R-:W-:Y:S05]  /*2820*/  @!P0 BRA `(.L_x_24) ;  /* 0x00000000007c8947 */ /* 0x000fea0003800000 */
[----:B------:R-:W-:Y:S01]  /*2830*/  IADD3 R7, PT, PT, -R22, RZ, RZ ;  /* 0x000000ff16077210 */ /* 0x000fe20007ffe1ff */
[----:B------:R-:W-:Y:S01]  /*2840*/  IMAD.MOV.U32 R6, RZ, RZ, RZ ;  /* 0x000000ffff067224 */ /* 0x000fe200078e00ff */
[----:B------:R-:W-:-:S05]  /*2850*/  DMUL.RP R8, R24, R8 ;  /* 0x0000000818087228 */ /* 0x000fca0000008000 */
[----:B------:R-:W-:-:S05]  /*2860*/  DFMA R6, R20, -R6, R24 ;  /* 0x800000061406722b */ /* 0x000fca0000000018 */
[----:B------:R-:W-:Y:S02]  /*2870*/  LOP3.LUT R5, R9, R5, RZ, 0x3c, !PT ;  /* 0x0000000509057212 */ /* 0x000fe400078e3cff */
[----:B------:R-:W-:-:S04]  /*2880*/  IADD3 R6, PT, PT, -R22, -0x43300000, RZ ;  /* 0xbcd0000016067810 */ /* 0x000fc80007ffe1ff */
[----:B------:R-:W-:-:S04]  /*2890*/  FSETP.NEU.AND P0, PT, |R7|, R6, PT ;  /* 0x000000060700720b */ /* 0x000fc80003f0d200 */
[----:B------:R-:W-:Y:S02]  /*28a0*/  FSEL R20, R8, R20, !P0 ;  /* 0x0000001408147208 */ /* 0x000fe40004000000 */
[----:B------:R-:W-:Y:S01]  /*28b0*/  FSEL R21, R5, R21, !P0 ;  /* 0x0000001505157208 */ /* 0x000fe20004000000 */
[----:B------:R-:W-:Y:S06]  /*28c0*/  BRA `(.L_x_24) ;  /* 0x0000000000547947 */ /* 0x000fec0003800000 */
.L_x_23:
[----:B------:R-:W-:-:S14]  /*28d0*/  DSETP.NAN.AND P0, PT, R8, R8, PT ;  /* 0x000000080800722a */ /* 0x000fdc0003f08000 */
[----:B------:R-:W-:Y:S05]  /*28e0*/  @P0 BRA `(.L_x_25) ;  /* 0x0000000000440947 */ /* 0x000fea0003800000 */
[----:B------:R-:W-:-:S14]  /*28f0*/  DSETP.NAN.AND P0, PT, R4, R4, PT ;  /* 0x000000040400722a */ /* 0x000fdc0003f08000 */
[----:B------:R-:W-:Y:S05]  /*2900*/  @P0 BRA `(.L_x_26) ;  /* 0x0000000000300947 */ /* 0x000fea0003800000 */
[----:B------:R-:W-:Y:S01]  /*2910*/  ISETP.NE.AND P0, PT, R22, R29, PT ;  /* 0x0000001d1600720c */ /* 0x000fe20003f05270 */
[----:B------:R-:W-:Y:S02]  /*2920*/  IMAD.MOV.U32 R20, RZ, RZ, 0x0 ;  /* 0x00000000ff147424 */ /* 0x000fe400078e00ff */
[----:B------:R-:W-:-:S10]  /*2930*/  IMAD.MOV.U32 R21, RZ, RZ, -0x80000 ;  /* 0xfff80000ff157424 */ /* 0x000fd400078e00ff */
[----:B------:R-:W-:Y:S05]  /*2940*/  @!P0 BRA `(.L_x_24) ;  /* 0x0000000000348947 */ /* 0x000fea0003800000 */
[----:B------:R-:W-:Y:S02]  /*2950*/  ISETP.NE.AND P0, PT, R22, 0x7ff00000, PT ;  /* 0x7ff000001600780c */ /* 0x000fe40003f05270 */
[----:B------:R-:W-:Y:S02]  /*2960*/  LOP3.LUT R21, R9, 0x80000000, R5, 0x48, !PT ;  /* 0x8000000009157812 */ /* 0x000fe400078e4805 */
[----:B------:R-:W-:-:S13]  /*2970*/  ISETP.EQ.OR P0, PT, R29, RZ, !P0 ;  /* 0x000000ff1d00720c */ /* 0x000fda0004702670 */
[----:B------:R-:W-:Y:S02]  /*2980*/  @P0 LOP3.LUT R4, R21, 0x7ff00000, RZ, 0xfc, !PT ;  /* 0x7ff0000015040812 */ /* 0x000fe400078efcff */
[----:B------:R-:W-:Y:S01]  /*2990*/  @!P0 MOV R20, RZ ;  /* 0x000000ff00148202 */ /* 0x000fe20000000f00 */
[----:B------:R-:W-:Y:S02]  /*29a0*/  @P0 IMAD.MOV.U32 R20, RZ, RZ, RZ ;  /* 0x000000ffff140224 */ /* 0x000fe400078e00ff */
[----:B------:R-:W-:Y:S01]  /*29b0*/  @P0 IMAD.MOV.U32 R21, RZ, RZ, R4 ;  /* 0x000000ffff150224 */ /* 0x000fe200078e0004 */
[----:B------:R-:W-:Y:S06]  /*29c0*/  BRA `(.L_x_24) ;  /* 0x0000000000147947 */ /* 0x000fec0003800000 */
.L_x_26:
[----:B------:R-:W-:Y:S01]  /*29d0*/  LOP3.LUT R21, R5, 0x80000, RZ, 0xfc, !PT ;  /* 0x0008000005157812 */ /* 0x000fe200078efcff */
[----:B------:R-:W-:Y:S01]  /*29e0*/  IMAD.MOV.U32 R20, RZ, RZ, R4 ;  /* 0x000000ffff147224 */ /* 0x000fe200078e0004 */
[----:B------:R-:W-:Y:S06]  /*29f0*/  BRA `(.L_x_24) ;  /* 0x0000000000087947 */ /* 0x000fec0003800000 */
.L_x_25:
[----:B------:R-:W-:Y:S02]  /*2a00*/  LOP3.LUT R21, R9, 0x80000, RZ, 0xfc, !PT ;  /* 0x0008000009157812 */ /* 0x000fe400078efcff */
[----:B------:R-:W-:-:S07]  /*2a10*/  MOV R20, R8 ;  /* 0x0000000800147202 */ /* 0x000fce0000000f00 */
.L_x_24:
[----:B------:R-:W-:Y:S05]  /*2a20*/  BSYNC.RECONVERGENT B1 ;  /* 0x0000000000017941 */ /* 0x000fea0003800200 */
.L_x_22:
[----:B------:R-:W-:Y:S02]  /*2a30*/  IMAD.MOV.U32 R4, RZ, RZ, R0 ;  /* 0x000000ffff047224 */ /* 0x000fe400078e0000 */
[----:B------:R-:W-:-:S04]  /*2a40*/  IMAD.MOV.U32 R5, RZ, RZ, 0x0 ;  /* 0x00000000ff057424 */ /* 0x000fc800078e00ff */
[----:B------:R-:W-:Y:S05]  /*2a50*/  RET.REL.NODEC R4 `(_Z24findEqualizationMappingsPhiiS_PiS0_) ;  /* 0xffffffd404687950 */ /* 0x000fea0003c3ffff */
.L_x_27:
        /* <DEDUP_REMOVED lines=10> */
.L_x_28:


//--------------------- .nv.shared.reserved.0     --------------------------
	.section	.nv.shared.reserved.0,"aw",@nobits
	.weak		__nv_reservedSMEM_offset_0_alias
	.size		__nv_reservedSMEM_offset_0_alias, 0, 64
	.other		__nv_reservedSMEM_offset_0_alias,@"STO_CUDA_RESERVED_SHARED STV_DEFAULT"
__nv_reservedSMEM_offset_0_alias:
	.zero		0
	.zero		64


//--------------------- .nv.constant0._Z27performAdaptiveEqualizationPhS_ii --------------------------
	.section	.nv.constant0._Z27performAdaptiveEqualizationPhS_ii,"a",@progbits
	.sectionflags	@""
	.align	4
.nv.constant0._Z27performAdaptiveEqualizationPhS_ii:
	.zero		920


//--------------------- .nv.constant0._Z24findEqualizationMappingsPhiiS_PiS0_ --------------------------
	.section	.nv.constant0._Z24findEqualizationMappingsPhiiS_PiS0_,"a",@progbits
	.sectionflags	@""
	.align	4
.nv.constant0._Z24findEqualizationMappingsPhiiS_PiS0_:
	.zero		936


//--------------------- SYMBOLS --------------------------

	.type		.nv.reservedSmem.offset0,@object
	.size		.nv.reservedSmem.offset0,0x4
